//
// Generated by NVIDIA NVVM Compiler
//
// Compiler Build ID: CL-36424714
// Cuda compilation tools, release 13.0, V13.0.88
// Based on NVVM 20.0.0
//

.version 9.0
.target sm_100
.address_size 64

	// .globl	_Z22radix_sort_iter_kernelPjS_S_jj
// _ZZ29radix_sort_iter_tiling_kernelPjS_S_jjE8out_tile has been demoted
// _ZZ29radix_sort_iter_tiling_kernelPjS_S_jjE4bits has been demoted

.visible .entry _Z22radix_sort_iter_kernelPjS_S_jj(
	.param .u64 .ptr .align 1 _Z22radix_sort_iter_kernelPjS_S_jj_param_0,
	.param .u64 .ptr .align 1 _Z22radix_sort_iter_kernelPjS_S_jj_param_1,
	.param .u64 .ptr .align 1 _Z22radix_sort_iter_kernelPjS_S_jj_param_2,
	.param .u32 _Z22radix_sort_iter_kernelPjS_S_jj_param_3,
	.param .u32 _Z22radix_sort_iter_kernelPjS_S_jj_param_4
)
{
	.reg .pred 	%p<16>;
	.reg .b32 	%r<118>;
	.reg .b64 	%rd<29>;

	ld.param.u64 	%rd8, [_Z22radix_sort_iter_kernelPjS_S_jj_param_0];
	ld.param.u64 	%rd9, [_Z22radix_sort_iter_kernelPjS_S_jj_param_1];
	ld.param.u64 	%rd10, [_Z22radix_sort_iter_kernelPjS_S_jj_param_2];
	ld.param.u32 	%r32, [_Z22radix_sort_iter_kernelPjS_S_jj_param_3];
	ld.param.u32 	%r33, [_Z22radix_sort_iter_kernelPjS_S_jj_param_4];
	cvta.to.global.u64 	%rd1, %rd10;
	mov.u32 	%r35, %ctaid.x;
	mov.u32 	%r36, %ntid.x;
	mov.u32 	%r37, %tid.x;
	mad.lo.s32 	%r1, %r35, %r36, %r37;
	setp.ge.u32 	%p4, %r1, %r32;
	@%p4 bra 	$L__BB0_2;
	cvta.to.global.u64 	%rd11, %rd8;
	mul.wide.u32 	%rd12, %r1, 4;
	add.s64 	%rd13, %rd11, %rd12;
	ld.global.u32 	%r106, [%rd13];
	shr.u32 	%r38, %r106, %r33;
	and.b32  	%r39, %r38, 1;
	add.s64 	%rd14, %rd1, %rd12;
	st.global.u32 	[%rd14], %r39;
	setp.eq.s32 	%p15, %r39, 0;
$L__BB0_2:
	ld.global.u32 	%r113, [%rd1];
	mov.b32 	%r40, 0;
	st.global.u32 	[%rd1], %r40;
	setp.lt.u32 	%p5, %r32, 2;
	@%p5 bra 	$L__BB0_16;
	add.s32 	%r5, %r32, -1;
	add.s32 	%r42, %r32, -2;
	and.b32  	%r6, %r5, 15;
	setp.lt.u32 	%p6, %r42, 15;
	mov.b32 	%r112, 1;
	@%p6 bra 	$L__BB0_7;
	and.b32  	%r44, %r5, -16;
	neg.s32 	%r108, %r44;
	add.s64 	%rd27, %rd1, 32;
	mov.b32 	%r107, 0;
$L__BB0_5:
	.pragma "nounroll";
	ld.global.u32 	%r45, [%rd27+-28];
	st.global.u32 	[%rd27+-28], %r113;
	add.s32 	%r46, %r45, %r113;
	ld.global.u32 	%r47, [%rd27+-24];
	st.global.u32 	[%rd27+-24], %r46;
	add.s32 	%r48, %r47, %r46;
	ld.global.u32 	%r49, [%rd27+-20];
	st.global.u32 	[%rd27+-20], %r48;
	add.s32 	%r50, %r49, %r48;
	ld.global.u32 	%r51, [%rd27+-16];
	st.global.u32 	[%rd27+-16], %r50;
	add.s32 	%r52, %r51, %r50;
	ld.global.u32 	%r53, [%rd27+-12];
	st.global.u32 	[%rd27+-12], %r52;
	add.s32 	%r54, %r53, %r52;
	ld.global.u32 	%r55, [%rd27+-8];
	st.global.u32 	[%rd27+-8], %r54;
	add.s32 	%r56, %r55, %r54;
	ld.global.u32 	%r57, [%rd27+-4];
	st.global.u32 	[%rd27+-4], %r56;
	add.s32 	%r58, %r57, %r56;
	ld.global.u32 	%r59, [%rd27];
	st.global.u32 	[%rd27], %r58;
	add.s32 	%r60, %r59, %r58;
	ld.global.u32 	%r61, [%rd27+4];
	st.global.u32 	[%rd27+4], %r60;
	add.s32 	%r62, %r61, %r60;
	ld.global.u32 	%r63, [%rd27+8];
	st.global.u32 	[%rd27+8], %r62;
	add.s32 	%r64, %r63, %r62;
	ld.global.u32 	%r65, [%rd27+12];
	st.global.u32 	[%rd27+12], %r64;
	add.s32 	%r66, %r65, %r64;
	ld.global.u32 	%r67, [%rd27+16];
	st.global.u32 	[%rd27+16], %r66;
	add.s32 	%r68, %r67, %r66;
	ld.global.u32 	%r69, [%rd27+20];
	st.global.u32 	[%rd27+20], %r68;
	add.s32 	%r70, %r69, %r68;
	ld.global.u32 	%r71, [%rd27+24];
	st.global.u32 	[%rd27+24], %r70;
	add.s32 	%r72, %r71, %r70;
	ld.global.u32 	%r73, [%rd27+28];
	st.global.u32 	[%rd27+28], %r72;
	add.s32 	%r74, %r73, %r72;
	ld.global.u32 	%r75, [%rd27+32];
	st.global.u32 	[%rd27+32], %r74;
	add.s32 	%r113, %r75, %r74;
	add.s32 	%r108, %r108, 16;
	add.s32 	%r107, %r107, 16;
	add.s64 	%rd27, %rd27, 64;
	setp.ne.s32 	%p7, %r108, 0;
	@%p7 bra 	$L__BB0_5;
	add.s32 	%r112, %r107, 1;
$L__BB0_7:
	setp.eq.s32 	%p8, %r6, 0;
	@%p8 bra 	$L__BB0_16;
	and.b32  	%r17, %r5, 7;
	setp.lt.u32 	%p9, %r6, 8;
	@%p9 bra 	$L__BB0_10;
	mul.wide.u32 	%rd15, %r112, 4;
	add.s64 	%rd16, %rd1, %rd15;
	ld.global.u32 	%r76, [%rd16];
	st.global.u32 	[%rd16], %r113;
	add.s32 	%r77, %r76, %r113;
	ld.global.u32 	%r78, [%rd16+4];
	st.global.u32 	[%rd16+4], %r77;
	add.s32 	%r79, %r78, %r77;
	ld.global.u32 	%r80, [%rd16+8];
	st.global.u32 	[%rd16+8], %r79;
	add.s32 	%r81, %r80, %r79;
	ld.global.u32 	%r82, [%rd16+12];
	st.global.u32 	[%rd16+12], %r81;
	add.s32 	%r83, %r82, %r81;
	ld.global.u32 	%r84, [%rd16+16];
	st.global.u32 	[%rd16+16], %r83;
	add.s32 	%r85, %r84, %r83;
	ld.global.u32 	%r86, [%rd16+20];
	st.global.u32 	[%rd16+20], %r85;
	add.s32 	%r87, %r86, %r85;
	ld.global.u32 	%r88, [%rd16+24];
	st.global.u32 	[%rd16+24], %r87;
	add.s32 	%r89, %r88, %r87;
	ld.global.u32 	%r90, [%rd16+28];
	st.global.u32 	[%rd16+28], %r89;
	add.s32 	%r113, %r90, %r89;
	add.s32 	%r112, %r112, 8;
$L__BB0_10:
	setp.eq.s32 	%p10, %r17, 0;
	@%p10 bra 	$L__BB0_16;
	and.b32  	%r22, %r5, 3;
	setp.lt.u32 	%p11, %r17, 4;
	@%p11 bra 	$L__BB0_13;
	mul.wide.u32 	%rd17, %r112, 4;
	add.s64 	%rd18, %rd1, %rd17;
	ld.global.u32 	%r91, [%rd18];
	st.global.u32 	[%rd18], %r113;
	add.s32 	%r92, %r91, %r113;
	ld.global.u32 	%r93, [%rd18+4];
	st.global.u32 	[%rd18+4], %r92;
	add.s32 	%r94, %r93, %r92;
	ld.global.u32 	%r95, [%rd18+8];
	st.global.u32 	[%rd18+8], %r94;
	add.s32 	%r96, %r95, %r94;
	ld.global.u32 	%r97, [%rd18+12];
	st.global.u32 	[%rd18+12], %r96;
	add.s32 	%r113, %r97, %r96;
	add.s32 	%r112, %r112, 4;
$L__BB0_13:
	setp.eq.s32 	%p12, %r22, 0;
	@%p12 bra 	$L__BB0_16;
	mul.wide.u32 	%rd19, %r112, 4;
	add.s64 	%rd28, %rd1, %rd19;
	neg.s32 	%r116, %r22;
$L__BB0_15:
	.pragma "nounroll";
	ld.global.u32 	%r98, [%rd28];
	st.global.u32 	[%rd28], %r113;
	add.s32 	%r113, %r98, %r113;
	add.s64 	%rd28, %rd28, 4;
	add.s32 	%r116, %r116, 1;
	setp.ne.s32 	%p13, %r116, 0;
	@%p13 bra 	$L__BB0_15;
$L__BB0_16:
	setp.ge.u32 	%p14, %r1, %r32;
	@%p14 bra 	$L__BB0_18;
	mul.wide.u32 	%rd20, %r1, 4;
	add.s64 	%rd21, %rd1, %rd20;
	ld.global.u32 	%r99, [%rd21];
	add.s32 	%r100, %r32, -1;
	mul.wide.u32 	%rd22, %r100, 4;
	add.s64 	%rd23, %rd1, %rd22;
	ld.global.u32 	%r101, [%rd23];
	sub.s32 	%r102, %r1, %r99;
	add.s32 	%r103, %r99, %r32;
	sub.s32 	%r104, %r103, %r101;
	selp.b32 	%r105, %r102, %r104, %p15;
	cvta.to.global.u64 	%rd24, %rd9;
	mul.wide.u32 	%rd25, %r105, 4;
	add.s64 	%rd26, %rd24, %rd25;
	st.global.u32 	[%rd26], %r106;
$L__BB0_18:
	ret;

}
	// .globl	_Z29radix_sort_iter_tiling_kernelPjS_S_jj
.visible .entry _Z29radix_sort_iter_tiling_kernelPjS_S_jj(
	.param .u64 .ptr .align 1 _Z29radix_sort_iter_tiling_kernelPjS_S_jj_param_0,
	.param .u64 .ptr .align 1 _Z29radix_sort_iter_tiling_kernelPjS_S_jj_param_1,
	.param .u64 .ptr .align 1 _Z29radix_sort_iter_tiling_kernelPjS_S_jj_param_2,
	.param .u32 _Z29radix_sort_iter_tiling_kernelPjS_S_jj_param_3,
	.param .u32 _Z29radix_sort_iter_tiling_kernelPjS_S_jj_param_4
)
{
	.reg .pred 	%p<8>;
	.reg .b32 	%r<109>;
	.reg .b64 	%rd<15>;
	// demoted variable
	.shared .align 4 .b8 _ZZ29radix_sort_iter_tiling_kernelPjS_S_jjE8out_tile[128];
	// demoted variable
	.shared .align 4 .b8 _ZZ29radix_sort_iter_tiling_kernelPjS_S_jjE4bits[128];
	ld.param.u64 	%rd2, [_Z29radix_sort_iter_tiling_kernelPjS_S_jj_param_0];
	ld.param.u64 	%rd3, [_Z29radix_sort_iter_tiling_kernelPjS_S_jj_param_1];
	ld.param.u64 	%rd4, [_Z29radix_sort_iter_tiling_kernelPjS_S_jj_param_2];
	ld.param.u32 	%r8, [_Z29radix_sort_iter_tiling_kernelPjS_S_jj_param_3];
	ld.param.u32 	%r9, [_Z29radix_sort_iter_tiling_kernelPjS_S_jj_param_4];
	cvta.to.global.u64 	%rd1, %rd4;
	mov.u32 	%r1, %ctaid.x;
	mov.u32 	%r11, %ntid.x;
	mov.u32 	%r2, %tid.x;
	mad.lo.s32 	%r3, %r1, %r11, %r2;
	setp.ge.u32 	%p4, %r3, %r8;
	shl.b32 	%r12, %r2, 2;
	mov.u32 	%r13, _ZZ29radix_sort_iter_tiling_kernelPjS_S_jjE4bits;
	add.s32 	%r4, %r13, %r12;
	@%p4 bra 	$L__BB1_2;
	cvta.to.global.u64 	%rd5, %rd2;
	mul.wide.u32 	%rd6, %r3, 4;
	add.s64 	%rd7, %rd5, %rd6;
	ld.global.u32 	%r108, [%rd7];
	shr.u32 	%r14, %r108, %r9;
	and.b32  	%r15, %r14, 1;
	st.shared.u32 	[%r4], %r15;
	setp.eq.s32 	%p7, %r15, 0;
$L__BB1_2:
	setp.ge.u32 	%p5, %r3, %r8;
	bar.sync 	0;
	ld.shared.u32 	%r16, [_ZZ29radix_sort_iter_tiling_kernelPjS_S_jjE4bits];
	mov.b32 	%r17, 0;
	st.shared.u32 	[_ZZ29radix_sort_iter_tiling_kernelPjS_S_jjE4bits], %r17;
	ld.shared.u32 	%r18, [_ZZ29radix_sort_iter_tiling_kernelPjS_S_jjE4bits+4];
	st.shared.u32 	[_ZZ29radix_sort_iter_tiling_kernelPjS_S_jjE4bits+4], %r16;
	add.s32 	%r19, %r18, %r16;
	ld.shared.u32 	%r20, [_ZZ29radix_sort_iter_tiling_kernelPjS_S_jjE4bits+8];
	st.shared.u32 	[_ZZ29radix_sort_iter_tiling_kernelPjS_S_jjE4bits+8], %r19;
	add.s32 	%r21, %r20, %r19;
	ld.shared.u32 	%r22, [_ZZ29radix_sort_iter_tiling_kernelPjS_S_jjE4bits+12];
	st.shared.u32 	[_ZZ29radix_sort_iter_tiling_kernelPjS_S_jjE4bits+12], %r21;
	add.s32 	%r23, %r22, %r21;
	ld.shared.u32 	%r24, [_ZZ29radix_sort_iter_tiling_kernelPjS_S_jjE4bits+16];
	st.shared.u32 	[_ZZ29radix_sort_iter_tiling_kernelPjS_S_jjE4bits+16], %r23;
	add.s32 	%r25, %r24, %r23;
	ld.shared.u32 	%r26, [_ZZ29radix_sort_iter_tiling_kernelPjS_S_jjE4bits+20];
	st.shared.u32 	[_ZZ29radix_sort_iter_tiling_kernelPjS_S_jjE4bits+20], %r25;
	add.s32 	%r27, %r26, %r25;
	ld.shared.u32 	%r28, [_ZZ29radix_sort_iter_tiling_kernelPjS_S_jjE4bits+24];
	st.shared.u32 	[_ZZ29radix_sort_iter_tiling_kernelPjS_S_jjE4bits+24], %r27;
	add.s32 	%r29, %r28, %r27;
	ld.shared.u32 	%r30, [_ZZ29radix_sort_iter_tiling_kernelPjS_S_jjE4bits+28];
	st.shared.u32 	[_ZZ29radix_sort_iter_tiling_kernelPjS_S_jjE4bits+28], %r29;
	add.s32 	%r31, %r30, %r29;
	ld.shared.u32 	%r32, [_ZZ29radix_sort_iter_tiling_kernelPjS_S_jjE4bits+32];
	st.shared.u32 	[_ZZ29radix_sort_iter_tiling_kernelPjS_S_jjE4bits+32], %r31;
	add.s32 	%r33, %r32, %r31;
	ld.shared.u32 	%r34, [_ZZ29radix_sort_iter_tiling_kernelPjS_S_jjE4bits+36];
	st.shared.u32 	[_ZZ29radix_sort_iter_tiling_kernelPjS_S_jjE4bits+36], %r33;
	add.s32 	%r35, %r34, %r33;
	ld.shared.u32 	%r36, [_ZZ29radix_sort_iter_tiling_kernelPjS_S_jjE4bits+40];
	st.shared.u32 	[_ZZ29radix_sort_iter_tiling_kernelPjS_S_jjE4bits+40], %r35;
	add.s32 	%r37, %r36, %r35;
	ld.shared.u32 	%r38, [_ZZ29radix_sort_iter_tiling_kernelPjS_S_jjE4bits+44];
	st.shared.u32 	[_ZZ29radix_sort_iter_tiling_kernelPjS_S_jjE4bits+44], %r37;
	add.s32 	%r39, %r38, %r37;
	ld.shared.u32 	%r40, [_ZZ29radix_sort_iter_tiling_kernelPjS_S_jjE4bits+48];
	st.shared.u32 	[_ZZ29radix_sort_iter_tiling_kernelPjS_S_jjE4bits+48], %r39;
	add.s32 	%r41, %r40, %r39;
	ld.shared.u32 	%r42, [_ZZ29radix_sort_iter_tiling_kernelPjS_S_jjE4bits+52];
	st.shared.u32 	[_ZZ29radix_sort_iter_tiling_kernelPjS_S_jjE4bits+52], %r41;
	add.s32 	%r43, %r42, %r41;
	ld.shared.u32 	%r44, [_ZZ29radix_sort_iter_tiling_kernelPjS_S_jjE4bits+56];
	st.shared.u32 	[_ZZ29radix_sort_iter_tiling_kernelPjS_S_jjE4bits+56], %r43;
	add.s32 	%r45, %r44, %r43;
	ld.shared.u32 	%r46, [_ZZ29radix_sort_iter_tiling_kernelPjS_S_jjE4bits+60];
	st.shared.u32 	[_ZZ29radix_sort_iter_tiling_kernelPjS_S_jjE4bits+60], %r45;
	add.s32 	%r47, %r46, %r45;
	ld.shared.u32 	%r48, [_ZZ29radix_sort_iter_tiling_kernelPjS_S_jjE4bits+64];
	st.shared.u32 	[_ZZ29radix_sort_iter_tiling_kernelPjS_S_jjE4bits+64], %r47;
	add.s32 	%r49, %r48, %r47;
	ld.shared.u32 	%r50, [_ZZ29radix_sort_iter_tiling_kernelPjS_S_jjE4bits+68];
	st.shared.u32 	[_ZZ29radix_sort_iter_tiling_kernelPjS_S_jjE4bits+68], %r49;
	add.s32 	%r51, %r50, %r49;
	ld.shared.u32 	%r52, [_ZZ29radix_sort_iter_tiling_kernelPjS_S_jjE4bits+72];
	st.shared.u32 	[_ZZ29radix_sort_iter_tiling_kernelPjS_S_jjE4bits+72], %r51;
	add.s32 	%r53, %r52, %r51;
	ld.shared.u32 	%r54, [_ZZ29radix_sort_iter_tiling_kernelPjS_S_jjE4bits+76];
	st.shared.u32 	[_ZZ29radix_sort_iter_tiling_kernelPjS_S_jjE4bits+76], %r53;
	add.s32 	%r55, %r54, %r53;
	ld.shared.u32 	%r56, [_ZZ29radix_sort_iter_tiling_kernelPjS_S_jjE4bits+80];
	st.shared.u32 	[_ZZ29radix_sort_iter_tiling_kernelPjS_S_jjE4bits+80], %r55;
	add.s32 	%r57, %r56, %r55;
	ld.shared.u32 	%r58, [_ZZ29radix_sort_iter_tiling_kernelPjS_S_jjE4bits+84];
	st.shared.u32 	[_ZZ29radix_sort_iter_tiling_kernelPjS_S_jjE4bits+84], %r57;
	add.s32 	%r59, %r58, %r57;
	ld.shared.u32 	%r60, [_ZZ29radix_sort_iter_tiling_kernelPjS_S_jjE4bits+88];
	st.shared.u32 	[_ZZ29radix_sort_iter_tiling_kernelPjS_S_jjE4bits+88], %r59;
	add.s32 	%r61, %r60, %r59;
	ld.shared.u32 	%r62, [_ZZ29radix_sort_iter_tiling_kernelPjS_S_jjE4bits+92];
	st.shared.u32 	[_ZZ29radix_sort_iter_tiling_kernelPjS_S_jjE4bits+92], %r61;
	add.s32 	%r63, %r62, %r61;
	ld.shared.u32 	%r64, [_ZZ29radix_sort_iter_tiling_kernelPjS_S_jjE4bits+96];
	st.shared.u32 	[_ZZ29radix_sort_iter_tiling_kernelPjS_S_jjE4bits+96], %r63;
	add.s32 	%r65, %r64, %r63;
	ld.shared.u32 	%r66, [_ZZ29radix_sort_iter_tiling_kernelPjS_S_jjE4bits+100];
	st.shared.u32 	[_ZZ29radix_sort_iter_tiling_kernelPjS_S_jjE4bits+100], %r65;
	add.s32 	%r67, %r66, %r65;
	ld.shared.u32 	%r68, [_ZZ29radix_sort_iter_tiling_kernelPjS_S_jjE4bits+104];
	st.shared.u32 	[_ZZ29radix_sort_iter_tiling_kernelPjS_S_jjE4bits+104], %r67;
	add.s32 	%r69, %r68, %r67;
	ld.shared.u32 	%r70, [_ZZ29radix_sort_iter_tiling_kernelPjS_S_jjE4bits+108];
	st.shared.u32 	[_ZZ29radix_sort_iter_tiling_kernelPjS_S_jjE4bits+108], %r69;
	add.s32 	%r71, %r70, %r69;
	ld.shared.u32 	%r72, [_ZZ29radix_sort_iter_tiling_kernelPjS_S_jjE4bits+112];
	st.shared.u32 	[_ZZ29radix_sort_iter_tiling_kernelPjS_S_jjE4bits+112], %r71;
	add.s32 	%r73, %r72, %r71;
	ld.shared.u32 	%r74, [_ZZ29radix_sort_iter_tiling_kernelPjS_S_jjE4bits+116];
	st.shared.u32 	[_ZZ29radix_sort_iter_tiling_kernelPjS_S_jjE4bits+116], %r73;
	add.s32 	%r75, %r74, %r73;
	ld.shared.u32 	%r76, [_ZZ29radix_sort_iter_tiling_kernelPjS_S_jjE4bits+120];
	st.shared.u32 	[_ZZ29radix_sort_iter_tiling_kernelPjS_S_jjE4bits+120], %r75;
	add.s32 	%r77, %r76, %r75;
	st.shared.u32 	[_ZZ29radix_sort_iter_tiling_kernelPjS_S_jjE4bits+124], %r77;
	bar.sync 	0;
	mov.u32 	%r79, _ZZ29radix_sort_iter_tiling_kernelPjS_S_jjE8out_tile;
	add.s32 	%r7, %r79, %r12;
	@%p5 bra 	$L__BB1_4;
	ld.shared.u32 	%r81, [%r4];
	ld.shared.u32 	%r82, [_ZZ29radix_sort_iter_tiling_kernelPjS_S_jjE4bits+124];
	sub.s32 	%r83, %r3, %r81;
	sub.s32 	%r84, %r81, %r82;
	add.s32 	%r85, %r84, 32;
	selp.b32 	%r86, %r83, %r85, %p7;
	shl.b32 	%r87, %r86, 2;
	add.s32 	%r89, %r79, %r87;
	st.shared.u32 	[%r89], %r108;
	sub.s32 	%r90, 32, %r82;
	mul.wide.u32 	%rd8, %r1, 4;
	add.s64 	%rd9, %rd1, %rd8;
	st.global.u32 	[%rd9], %r90;
	mov.u32 	%r91, %nctaid.x;
	add.s32 	%r92, %r1, %r91;
	mul.wide.u32 	%rd10, %r92, 4;
	add.s64 	%rd11, %rd1, %rd10;
	st.global.u32 	[%rd11], %r82;
	bra.uni 	$L__BB1_5;
$L__BB1_4:
	mov.b32 	%r80, 0;
	st.shared.u32 	[%r7], %r80;
$L__BB1_5:
	setp.ge.u32 	%p6, %r3, %r8;
	bar.sync 	0;
	ld.global.u32 	%r93, [%rd1];
	mov.b32 	%r94, 0;
	st.global.u32 	[%rd1], %r94;
	ld.global.u32 	%r95, [%rd1+4];
	st.global.u32 	[%rd1+4], %r93;
	add.s32 	%r96, %r95, %r93;
	ld.global.u32 	%r97, [%rd1+8];
	st.global.u32 	[%rd1+8], %r96;
	add.s32 	%r98, %r97, %r96;
	ld.global.u32 	%r99, [%rd1+12];
	st.global.u32 	[%rd1+12], %r98;
	add.s32 	%r100, %r99, %r98;
	ld.global.u32 	%r101, [%rd1+16];
	st.global.u32 	[%rd1+16], %r100;
	add.s32 	%r102, %r101, %r100;
	ld.global.u32 	%r103, [%rd1+20];
	st.global.u32 	[%rd1+20], %r102;
	add.s32 	%r104, %r103, %r102;
	ld.global.u32 	%r105, [%rd1+24];
	st.global.u32 	[%rd1+24], %r104;
	add.s32 	%r106, %r105, %r104;
	st.global.u32 	[%rd1+28], %r106;
	bar.sync 	0;
	@%p6 bra 	$L__BB1_7;
	ld.shared.u32 	%r107, [%r7];
	cvta.to.global.u64 	%rd12, %rd3;
	mul.wide.u32 	%rd13, %r3, 4;
	add.s64 	%rd14, %rd12, %rd13;
	st.global.u32 	[%rd14], %r107;
$L__BB1_7:
	ret;

}


// ===== COMPILED SASS (sm_100) =====

	.target	sm_100

	.elftype	@"ET_EXEC"


//--------------------- .note.nv.tkinfo           --------------------------
	.section	.note.nv.tkinfo,"",@"SHT_NOTE"
	.sectionflags	@"SHF_NOTE_NV_TKINFO"
	.tkinfo
        /*0018*/ 	.word	0x00000002
        /*0030*/ 	.string	""
        /*0030*/ 	.string	"ptxas"
        /*0030*/ 	.string	"Cuda compilation tools, release 13.0, V13.0.88"
        /*0030*/ 	.string	"Build cuda_13.0.r13.0/compiler.36424714_0"
        /*0030*/ 	.string	"-arch sm_100 -m 64 "



//--------------------- .note.nv.cuinfo           --------------------------
	.section	.note.nv.cuinfo,"",@"SHT_NOTE"
	.sectionflags	@"SHF_NOTE_NV_CUINFO"
        /*0018*/ 	.short	0x0002
        /*001a*/ 	.short	0x0064
        /*001c*/ 	.short	0x0082
	.zero		2


//--------------------- .nv.info                  --------------------------
	.section	.nv.info,"",@"SHT_CUDA_INFO"
	.align	4


	//----- nvinfo : EIATTR_REGCOUNT
	.align		4
        /*0000*/ 	.byte	0x04, 0x2f
        /*0002*/ 	.short	(.L_1 - .L_0)
	.align		4
.L_0:
        /*0004*/ 	.word	index@(_Z22radix_sort_iter_kernelPjS_S_jj)
        /*0008*/ 	.word	0x00000020


	//----- nvinfo : EIATTR_FRAME_SIZE
	.align		4
.L_1:
        /*000c*/ 	.byte	0x04, 0x11
        /*000e*/ 	.short	(.L_3 - .L_2)
	.align		4
.L_2:
        /*0010*/ 	.word	index@(_Z22radix_sort_iter_kernelPjS_S_jj)
        /*0014*/ 	.word	0x00000000


	//----- nvinfo : EIATTR_REGCOUNT
	.align		4
.L_3:
        /*0018*/ 	.byte	0x04, 0x2f
        /*001a*/ 	.short	(.L_5 - .L_4)
	.align		4
.L_4:
        /*001c*/ 	.word	index@(_Z29radix_sort_iter_tiling_kernelPjS_S_jj)
        /*0020*/ 	.word	0x00000020


	//----- nvinfo : EIATTR_FRAME_SIZE
	.align		4
.L_5:
        /*0024*/ 	.byte	0x04, 0x11
        /*0026*/ 	.short	(.L_7 - .L_6)
	.align		4
.L_6:
        /*0028*/ 	.word	index@(_Z29radix_sort_iter_tiling_kernelPjS_S_jj)
        /*002c*/ 	.word	0x00000000


	//----- nvinfo : EIATTR_MIN_STACK_SIZE
	.align		4
.L_7:
        /*0030*/ 	.byte	0x04, 0x12
        /*0032*/ 	.short	(.L_9 - .L_8)
	.align		4
.L_8:
        /*0034*/ 	.word	index@(_Z29radix_sort_iter_tiling_kernelPjS_S_jj)
        /*0038*/ 	.word	0x00000000


	//----- nvinfo : EIATTR_MIN_STACK_SIZE
	.align		4
.L_9:
        /*003c*/ 	.byte	0x04, 0x12
        /*003e*/ 	.short	(.L_11 - .L_10)
	.align		4
.L_10:
        /*0040*/ 	.word	index@(_Z22radix_sort_iter_kernelPjS_S_jj)
        /*0044*/ 	.word	0x00000000
.L_11:


//--------------------- .nv.compat                --------------------------
	.section	.nv.compat,"",@"SHT_CUDA_COMPAT_INFO"
	.align	4
        /*0000*/ 	.byte	0x02, 0x09, 0x00, 0x00, 0x02, 0x02, 0x01, 0x00, 0x02, 0x05, 0x05, 0x00, 0x03, 0x07, 0x01, 0x01
        /*0010*/ 	.byte	0x02, 0x03, 0x00, 0x00, 0x02, 0x06, 0x01, 0x00, 0x04, 0x0b, 0x08, 0x00, 0x09, 0x00, 0x00, 0x00
        /*0020*/ 	.byte	0x00, 0x00, 0x00, 0x00


//--------------------- .nv.info._Z29radix_sort_iter_tiling_kernelPjS_S_jj --------------------------
	.section	.nv.info._Z29radix_sort_iter_tiling_kernelPjS_S_jj,"",@"SHT_CUDA_INFO"
	.sectionflags	@""
	.align	4


	//----- nvinfo : EIATTR_CUDA_API_VERSION
	.align		4
        /*0000*/ 	.byte	0x04, 0x37
        /*0002*/ 	.short	(.L_13 - .L_12)
.L_12:
        /*0004*/ 	.word	0x00000082


	//----- nvinfo : EIATTR_KPARAM_INFO
	.align		4
.L_13:
        /*0008*/ 	.byte	0x04, 0x17
        /*000a*/ 	.short	(.L_15 - .L_14)
.L_14:
        /*000c*/ 	.word	0x00000000
        /*0010*/ 	.short	0x0004
        /*0012*/ 	.short	0x001c
        /*0014*/ 	.byte	0x00, 0xf0, 0x11, 0x00


	//----- nvinfo : EIATTR_KPARAM_INFO
	.align		4
.L_15:
        /*0018*/ 	.byte	0x04, 0x17
        /*001a*/ 	.short	(.L_17 - .L_16)
.L_16:
        /*001c*/ 	.word	0x00000000
        /*0020*/ 	.short	0x0003
        /*0022*/ 	.short	0x0018
        /*0024*/ 	.byte	0x00, 0xf0, 0x11, 0x00


	//----- nvinfo : EIATTR_KPARAM_INFO
	.align		4
.L_17:
        /*0028*/ 	.byte	0x04, 0x17
        /*002a*/ 	.short	(.L_19 - .L_18)
.L_18:
        /*002c*/ 	.word	0x00000000
        /*0030*/ 	.short	0x0002
        /*0032*/ 	.short	0x0010
        /*0034*/ 	.byte	0x00, 0xf5, 0x21, 0x00


	//----- nvinfo : EIATTR_KPARAM_INFO
	.align		4
.L_19:
        /*0038*/ 	.byte	0x04, 0x17
        /*003a*/ 	.short	(.L_21 - .L_20)
.L_20:
        /*003c*/ 	.word	0x00000000
        /*0040*/ 	.short	0x0001
        /*0042*/ 	.short	0x0008
        /*0044*/ 	.byte	0x00, 0xf5, 0x21, 0x00


	//----- nvinfo : EIATTR_KPARAM_INFO
	.align		4
.L_21:
        /*0048*/ 	.byte	0x04, 0x17
        /*004a*/ 	.short	(.L_23 - .L_22)
.L_22:
        /*004c*/ 	.word	0x00000000
        /*0050*/ 	.short	0x0000
        /*0052*/ 	.short	0x0000
        /*0054*/ 	.byte	0x00, 0xf5, 0x21, 0x00


	//----- nvinfo : EIATTR_SPARSE_MMA_MASK
	.align		4
.L_23:
        /*0058*/ 	.byte	0x03, 0x50
        /*005a*/ 	.short	0x0000


	//----- nvinfo : EIATTR_MAXREG_COUNT
	.align		4
        /*005c*/ 	.byte	0x03, 0x1b
        /*005e*/ 	.short	0x00ff


	//----- nvinfo : EIATTR_NUM_BARRIERS
	.align		4
        /*0060*/ 	.byte	0x02, 0x4c
        /*0062*/ 	.byte	0x01
	.zero		1


	//----- nvinfo : EIATTR_MERCURY_ISA_VERSION
	.align		4
        /*0064*/ 	.byte	0x03, 0x5f
        /*0066*/ 	.short	0x0101


	//----- nvinfo : EIATTR_VRC_CTA_INIT_COUNT
	.align		4
        /*0068*/ 	.byte	0x02, 0x4a
	.zero		1
	.zero		1


	//----- nvinfo : EIATTR_EXIT_INSTR_OFFSETS
	.align		4
        /*006c*/ 	.byte	0x04, 0x1c
        /*006e*/ 	.short	(.L_25 - .L_24)


	//   ....[0]....
.L_24:
        /*0070*/ 	.word	0x000009d0


	//   ....[1]....
        /*0074*/ 	.word	0x00000a20


	//----- nvinfo : EIATTR_CBANK_PARAM_SIZE
	.align		4
.L_25:
        /*0078*/ 	.byte	0x03, 0x19
        /*007a*/ 	.short	0x0020


	//----- nvinfo : EIATTR_PARAM_CBANK
	.align		4
        /*007c*/ 	.byte	0x04, 0x0a
        /*007e*/ 	.short	(.L_27 - .L_26)
	.align		4
.L_26:
        /*0080*/ 	.word	index@(.nv.constant0._Z29radix_sort_iter_tiling_kernelPjS_S_jj)
        /*0084*/ 	.short	0x0380
        /*0086*/ 	.short	0x0020


	//----- nvinfo : EIATTR_SW_WAR
	.align		4
.L_27:
        /*0088*/ 	.byte	0x04, 0x36
        /*008a*/ 	.short	(.L_29 - .L_28)
.L_28:
        /*008c*/ 	.word	0x00000008
.L_29:


//--------------------- .nv.info._Z22radix_sort_iter_kernelPjS_S_jj --------------------------
	.section	.nv.info._Z22radix_sort_iter_kernelPjS_S_jj,"",@"SHT_CUDA_INFO"
	.sectionflags	@""
	.align	4


	//----- nvinfo : EIATTR_CUDA_API_VERSION
	.align		4
        /*0000*/ 	.byte	0x04, 0x37
        /*0002*/ 	.short	(.L_31 - .L_30)
.L_30:
        /*0004*/ 	.word	0x00000082


	//----- nvinfo : EIATTR_KPARAM_INFO
	.align		4
.L_31:
        /*0008*/ 	.byte	0x04, 0x17
        /*000a*/ 	.short	(.L_33 - .L_32)
.L_32:
        /*000c*/ 	.word	0x00000000
        /*0010*/ 	.short	0x0004
        /*0012*/ 	.short	0x001c
        /*0014*/ 	.byte	0x00, 0xf0, 0x11, 0x00


	//----- nvinfo : EIATTR_KPARAM_INFO
	.align		4
.L_33:
        /*0018*/ 	.byte	0x04, 0x17
        /*001a*/ 	.short	(.L_35 - .L_34)
.L_34:
        /*001c*/ 	.word	0x00000000
        /*0020*/ 	.short	0x0003
        /*0022*/ 	.short	0x0018
        /*0024*/ 	.byte	0x00, 0xf0, 0x11, 0x00


	//----- nvinfo : EIATTR_KPARAM_INFO
	.align		4
.L_35:
        /*0028*/ 	.byte	0x04, 0x17
        /*002a*/ 	.short	(.L_37 - .L_36)
.L_36:
        /*002c*/ 	.word	0x00000000
        /*0030*/ 	.short	0x0002
        /*0032*/ 	.short	0x0010
        /*0034*/ 	.byte	0x00, 0xf5, 0x21, 0x00


	//----- nvinfo : EIATTR_KPARAM_INFO
	.align		4
.L_37:
        /*0038*/ 	.byte	0x04, 0x17
        /*003a*/ 	.short	(.L_39 - .L_38)
.L_38:
        /*003c*/ 	.word	0x00000000
        /*0040*/ 	.short	0x0001
        /*0042*/ 	.short	0x0008
        /*0044*/ 	.byte	0x00, 0xf5, 0x21, 0x00


	//----- nvinfo : EIATTR_KPARAM_INFO
	.align		4
.L_39:
        /*0048*/ 	.byte	0x04, 0x17
        /*004a*/ 	.short	(.L_41 - .L_40)
.L_40:
        /*004c*/ 	.word	0x00000000
        /*0050*/ 	.short	0x0000
        /*0052*/ 	.short	0x0000
        /*0054*/ 	.byte	0x00, 0xf5, 0x21, 0x00


	//----- nvinfo : EIATTR_SPARSE_MMA_MASK
	.align		4
.L_41:
        /*0058*/ 	.byte	0x03, 0x50
        /*005a*/ 	.short	0x0000


	//----- nvinfo : EIATTR_MAXREG_COUNT
	.align		4
        /*005c*/ 	.byte	0x03, 0x1b
        /*005e*/ 	.short	0x00ff


	//----- nvinfo : EIATTR_MERCURY_ISA_VERSION
	.align		4
        /*0060*/ 	.byte	0x03, 0x5f
        /*0062*/ 	.short	0x0101


	//----- nvinfo : EIATTR_VRC_CTA_INIT_COUNT
	.align		4
        /*0064*/ 	.byte	0x02, 0x4a
	.zero		1
	.zero		1


	//----- nvinfo : EIATTR_EXIT_INSTR_OFFSETS
	.align		4
        /*0068*/ 	.byte	0x04, 0x1c
        /*006a*/ 	.short	(.L_43 - .L_42)


	//   ....[0]....
.L_42:
        /*006c*/ 	.word	0x00000a50


	//   ....[1]....
        /*0070*/ 	.word	0x00000b00


	//----- nvinfo : EIATTR_CRS_STACK_SIZE
	.align		4
.L_43:
        /*0074*/ 	.byte	0x04, 0x1e
        /*0076*/ 	.short	(.L_45 - .L_44)
.L_44:
        /*0078*/ 	.word	0x00000000


	//----- nvinfo : EIATTR_CBANK_PARAM_SIZE
	.align		4
.L_45:
        /*007c*/ 	.byte	0x03, 0x19
        /*007e*/ 	.short	0x0020


	//----- nvinfo : EIATTR_PARAM_CBANK
	.align		4
        /*0080*/ 	.byte	0x04, 0x0a
        /*0082*/ 	.short	(.L_47 - .L_46)
	.align		4
.L_46:
        /*0084*/ 	.word	index@(.nv.constant0._Z22radix_sort_iter_kernelPjS_S_jj)
        /*0088*/ 	.short	0x0380
        /*008a*/ 	.short	0x0020


	//----- nvinfo : EIATTR_SW_WAR
	.align		4
.L_47:
        /*008c*/ 	.byte	0x04, 0x36
        /*008e*/ 	.short	(.L_49 - .L_48)
.L_48:
        /*0090*/ 	.word	0x00000008
.L_49:


//--------------------- .nv.callgraph             --------------------------
	.section	.nv.callgraph,"",@"SHT_CUDA_CALLGRAPH"
	.align	4
	.sectionentsize	8
	.align		4
        /*0000*/ 	.word	0x00000000
	.align		4
        /*0004*/ 	.word	0xffffffff
	.align		4
        /*0008*/ 	.word	0x00000000
	.align		4
        /*000c*/ 	.word	0xfffffffe
	.align		4
        /*0010*/ 	.word	0x00000000
	.align		4
        /*0014*/ 	.word	0xfffffffd
	.align		4
        /*0018*/ 	.word	0x00000000
	.align		4
        /*001c*/ 	.word	0xfffffffc


//--------------------- .text._Z29radix_sort_iter_tiling_kernelPjS_S_jj --------------------------
	.section	.text._Z29radix_sort_iter_tiling_kernelPjS_S_jj,"ax",@progbits
	.align	128
        .global         _Z29radix_sort_iter_tiling_kernelPjS_S_jj
        .type           _Z29radix_sort_iter_tiling_kernelPjS_S_jj,@function
        .size           _Z29radix_sort_iter_tiling_kernelPjS_S_jj,(.L_x_10 - _Z29radix_sort_iter_tiling_kernelPjS_S_jj)
        .other          _Z29radix_sort_iter_tiling_kernelPjS_S_jj,@"STO_CUDA_ENTRY STV_DEFAULT"
_Z29radix_sort_iter_tiling_kernelPjS_S_jj:
.text._Z29radix_sort_iter_tiling_kernelPjS_S_jj:
[----:B------:R-:W-:Y:S01]  /*0000*/  LDC R1, c[0x0][0x37c] ;  /* 0x0000df00ff017b82 */ /* 0x000fe20000000800 */
[----:B------:R-:W0:Y:S01]  /*0010*/  S2R R2, SR_CTAID.X ;  /* 0x0000000000027919 */ /* 0x000e220000002500 */
[----:B------:R-:W0:Y:S01]  /*0020*/  LDCU UR4, c[0x0][0x360] ;  /* 0x00006c00ff0477ac */ /* 0x000e220008000800 */
[----:B------:R-:W0:Y:S01]  /*0030*/  S2R R3, SR_TID.X ;  /* 0x0000000000037919 */ /* 0x000e220000002100 */
[----:B------:R-:W1:Y:S01]  /*0040*/  LDCU UR5, c[0x0][0x398] ;  /* 0x00007300ff0577ac */ /* 0x000e620008000800 */
[----:B------:R-:W2:Y:S01]  /*0050*/  LDCU.64 UR8, c[0x0][0x358] ;  /* 0x00006b00ff0877ac */ /* 0x000ea20008000a00 */
[----:B0-----:R-:W-:-:S05]  /*0060*/  IMAD R0, R2, UR4, R3 ;  /* 0x0000000402007c24 */ /* 0x001fca000f8e0203 */
[----:B-1----:R-:W-:-:S13]  /*0070*/  ISETP.GE.U32.AND P1, PT, R0, UR5, PT ;  /* 0x0000000500007c0c */ /* 0x002fda000bf26070 */
[----:B------:R-:W0:Y:S08]  /*0080*/  @!P1 LDC.64 R6, c[0x0][0x380] ;  /* 0x0000e000ff069b82 */ /* 0x000e300000000a00 */
[----:B------:R-:W1:Y:S08]  /*0090*/  S2UR UR6, SR_CgaCtaId ;  /* 0x00000000000679c3 */ /* 0x000e700000008800 */
[----:B------:R-:W3:Y:S01]  /*00a0*/  @!P1 LDC R5, c[0x0][0x39c] ;  /* 0x0000e700ff059b82 */ /* 0x000ee20000000800 */
[----:B0-----:R-:W-:-:S05]  /*00b0*/  @!P1 IMAD.WIDE.U32 R6, R0, 0x4, R6 ;  /* 0x0000000400069825 */ /* 0x001fca00078e0006 */
[----:B--2---:R-:W3:Y:S01]  /*00c0*/  @!P1 LDG.E R4, desc[UR8][R6.64] ;  /* 0x0000000806049981 */ /* 0x004ee2000c1e1900 */
[----:B------:R-:W-:Y:S01]  /*00d0*/  UMOV UR4, 0x400 ;  /* 0x0000040000047882 */ /* 0x000fe20000000000 */
[----:B------:R-:W-:Y:S01]  /*00e0*/  PLOP3.LUT P0, PT, PT, PT, PT, 0x80, 0x8 ;  /* 0x000000000008781c */ /* 0x000fe20003f0f070 */
[----:B------:R-:W-:Y:S02]  /*00f0*/  UIADD3 UR5, UPT, UPT, UR4, 0x80, URZ ;  /* 0x0000008004057890 */ /* 0x000fe4000fffe0ff */
[----:B-1----:R-:W-:Y:S02]  /*0100*/  ULEA UR4, UR6, UR4, 0x18 ;  /* 0x0000000406047291 */ /* 0x002fe4000f8ec0ff */
[----:B------:R-:W-:Y:S01]  /*0110*/  ULEA UR5, UR6, UR5, 0x18 ;  /* 0x0000000506057291 */ /* 0x000fe2000f8ec0ff */
[----:B---3--:R-:W-:-:S05]  /*0120*/  @!P1 SHF.R.U32.HI R8, RZ, R5, R4 ;  /* 0x00000005ff089219 */ /* 0x008fca0000011604 */
[----:B------:R-:W-:Y:S02]  /*0130*/  LEA R5, R3, UR5, 0x2 ;  /* 0x0000000503057c11 */ /* 0x000fe4000f8e10ff */
[----:B------:R-:W-:-:S04]  /*0140*/  @!P1 LOP3.LUT P2, R8, R8, 0x1, RZ, 0xc0, !PT ;  /* 0x0000000108089812 */ /* 0x000fc8000784c0ff */
[----:B------:R-:W-:Y:S01]  /*0150*/  @!P1 PLOP3.LUT P0, PT, P2, PT, PT, 0x80, 0x8 ;  /* 0x000000000008981c */ /* 0x000fe2000170f070 */
[----:B------:R-:W-:Y:S01]  /*0160*/  @!P1 STS [R5], R8 ;  /* 0x0000000805009388 */ /* 0x000fe20000000800 */
[----:B------:R-:W-:Y:S06]  /*0170*/  BAR.SYNC.DEFER_BLOCKING 0x0 ;  /* 0x0000000000007b1d */ /* 0x000fec0000010000 */
[----:B------:R-:W-:Y:S04]  /*0180*/  LDS R16, [UR4+0x80] ;  /* 0x00008004ff107984 */ /* 0x000fe80008000800 */
[----:B------:R-:W0:Y:S04]  /*0190*/  LDS R11, [UR4+0x84] ;  /* 0x00008404ff0b7984 */ /* 0x000e280008000800 */
[----:B------:R-:W1:Y:S04]  /*01a0*/  LDS R13, [UR4+0x88] ;  /* 0x00008804ff0d7984 */ /* 0x000e680008000800 */
[----:B------:R-:W2:Y:S04]  /*01b0*/  LDS R15, [UR4+0x8c] ;  /* 0x00008c04ff0f7984 */ /* 0x000ea80008000800 */
[----:B------:R-:W3:Y:S04]  /*01c0*/  LDS R17, [UR4+0x90] ;  /* 0x00009004ff117984 */ /* 0x000ee80008000800 */
[----:B------:R-:W4:Y:S04]  /*01d0*/  LDS R29, [UR4+0x94] ;  /* 0x00009404ff1d7984 */ /* 0x000f280008000800 */
[----:B------:R-:W5:Y:S04]  /*01e0*/  LDS R6, [UR4+0x98] ;  /* 0x00009804ff067984 */ /* 0x000f680008000800 */
[----:B------:R-:W5:Y:S04]  /*01f0*/  LDS R22, [UR4+0x9c] ;  /* 0x00009c04ff167984 */ /* 0x000f680008000800 */
[----:B------:R-:W5:Y:S04]  /*0200*/  LDS R21, [UR4+0xa0] ;  /* 0x0000a004ff157984 */ /* 0x000f680008000800 */
[----:B------:R-:W5:Y:S04]  /*0210*/  LDS R7, [UR4+0xa4] ;  /* 0x0000a404ff077984 */ /* 0x000f680008000800 */
[----:B------:R-:W5:Y:S01]  /*0220*/  LDS R9, [UR4+0xa8] ;  /* 0x0000a804ff097984 */ /* 0x000f620008000800 */
[----:B0-----:R-:W-:-:S03]  /*0230*/  IMAD.IADD R18, R16, 0x1, R11 ;  /* 0x0000000110127824 */ /* 0x001fc600078e020b */
[----:B------:R-:W-:Y:S01]  /*0240*/  LDS R19, [UR4+0xbc] ;  /* 0x0000bc04ff137984 */ /* 0x000fe20008000800 */
[----:B-1----:R-:W-:-:S03]  /*0250*/  IMAD.IADD R24, R18, 0x1, R13 ;  /* 0x0000000112187824 */ /* 0x002fc600078e020d */
[----:B------:R-:W0:Y:S02]  /*0260*/  LDS R11, [UR4+0xac] ;  /* 0x0000ac04ff0b7984 */ /* 0x000e240008000800 */
[----:B--2---:R-:W-:Y:S02]  /*0270*/  IADD3 R26, PT, PT, R24, R15, RZ ;  /* 0x0000000f181a7210 */ /* 0x004fe40007ffe0ff */
[----:B------:R-:W1:Y:S03]  /*0280*/  LDS R13, [UR4+0xb0] ;  /* 0x0000b004ff0d7984 */ /* 0x000e660008000800 */
[----:B---3--:R-:W-:Y:S01]  /*0290*/  IMAD.IADD R28, R26, 0x1, R17 ;  /* 0x000000011a1c7824 */ /* 0x008fe200078e0211 */
[----:B------:R-:W2:Y:S03]  /*02a0*/  LDS R15, [UR4+0xb4] ;  /* 0x0000b404ff0f7984 */ /* 0x000ea60008000800 */
[----:B----4-:R-:W-:Y:S01]  /*02b0*/  IMAD.IADD R29, R28, 0x1, R29 ;  /* 0x000000011c1d7824 */ /* 0x010fe200078e021d */
[----:B------:R-:W3:Y:S04]  /*02c0*/  LDS R17, [UR4+0xb8] ;  /* 0x0000b804ff117984 */ /* 0x000ee80008000800 */
[----:B-----5:R-:W-:Y:S01]  /*02d0*/  IADD3 R27, PT, PT, R29, R6, RZ ;  /* 0x000000061d1b7210 */ /* 0x020fe20007ffe0ff */
[----:B------:R-:W4:Y:S04]  /*02e0*/  LDS R25, [UR4+0xc0] ;  /* 0x0000c004ff197984 */ /* 0x000f280008000800 */
[----:B------:R-:W-:Y:S01]  /*02f0*/  IMAD.IADD R22, R27, 0x1, R22 ;  /* 0x000000011b167824 */ /* 0x000fe200078e0216 */
[----:B------:R-:W5:Y:S04]  /*0300*/  LDS R23, [UR4+0xc4] ;  /* 0x0000c404ff177984 */ /* 0x000f680008000800 */
[----:B------:R-:W-:Y:S01]  /*0310*/  IADD3 R20, PT, PT, R22, R21, RZ ;  /* 0x0000001516147210 */ /* 0x000fe20007ffe0ff */
[----:B------:R3:W-:Y:S04]  /*0320*/  STS [UR4+0x84], R16 ;  /* 0x00008410ff007988 */ /* 0x0007e80008000804 */
[----:B------:R-:W-:Y:S01]  /*0330*/  IMAD.IADD R6, R20, 0x1, R7 ;  /* 0x0000000114067824 */ /* 0x000fe200078e0207 */
[----:B------:R-:W5:Y:S04]  /*0340*/  LDS R21, [UR4+0xc8] ;  /* 0x0000c804ff157984 */ /* 0x000f680008000800 */
[----:B------:R-:W-:Y:S01]  /*0350*/  IADD3 R8, PT, PT, R6, R9, RZ ;  /* 0x0000000906087210 */ /* 0x000fe20007ffe0ff */
[----:B------:R-:W5:Y:S04]  /*0360*/  LDS R7, [UR4+0xcc] ;  /* 0x0000cc04ff077984 */ /* 0x000f680008000800 */
[----:B0-----:R-:W-:Y:S01]  /*0370*/  IMAD.IADD R10, R8, 0x1, R11 ;  /* 0x00000001080a7824 */ /* 0x001fe200078e020b */
[----:B------:R-:W0:Y:S04]  /*0380*/  LDS R9, [UR4+0xd0] ;  /* 0x0000d004ff097984 */ /* 0x000e280008000800 */
[----:B-1----:R-:W-:Y:S01]  /*0390*/  IADD3 R12, PT, PT, R10, R13, RZ ;  /* 0x0000000d0a0c7210 */ /* 0x002fe20007ffe0ff */
[----:B------:R-:W1:Y:S04]  /*03a0*/  LDS R11, [UR4+0xd4] ;  /* 0x0000d404ff0b7984 */ /* 0x000e680008000800 */
[----:B--2---:R-:W-:Y:S01]  /*03b0*/  IMAD.IADD R14, R12, 0x1, R15 ;  /* 0x000000010c0e7824 */ /* 0x004fe200078e020f */
[----:B------:R-:W2:Y:S04]  /*03c0*/  LDS R13, [UR4+0xd8] ;  /* 0x0000d804ff0d7984 */ /* 0x000ea80008000800 */
[----:B---3--:R-:W-:Y:S01]  /*03d0*/  IADD3 R16, PT, PT, R14, R17, RZ ;  /* 0x000000110e107210 */ /* 0x008fe20007ffe0ff */
[----:B------:R3:W-:Y:S04]  /*03e0*/  STS [UR4+0x88], R18 ;  /* 0x00008812ff007988 */ /* 0x0007e80008000804 */
[----:B------:R-:W2:Y:S01]  /*03f0*/  LDS R15, [UR4+0xdc] ;  /* 0x0000dc04ff0f7984 */ /* 0x000ea20008000800 */
[----:B---3--:R-:W-:-:S03]  /*0400*/  IMAD.IADD R18, R16, 0x1, R19 ;  /* 0x0000000110127824 */ /* 0x008fc600078e0213 */
[----:B------:R4:W-:Y:S04]  /*0410*/  STS [UR4+0x8c], R24 ;  /* 0x00008c18ff007988 */ /* 0x0009e80008000804 */
[----:B------:R-:W3:Y:S01]  /*0420*/  LDS R17, [UR4+0xe0] ;  /* 0x0000e004ff117984 */ /* 0x000ee20008000800 */
[----:B----4-:R-:W-:-:S03]  /*0430*/  IADD3 R24, PT, PT, R18, R25, RZ ;  /* 0x0000001912187210 */ /* 0x010fc60007ffe0ff */
[----:B------:R5:W-:Y:S04]  /*0440*/  STS [UR4+0x90], R26 ;  /* 0x0000901aff007988 */ /* 0x000be80008000804 */
[----:B------:R-:W4:Y:S01]  /*0450*/  LDS R19, [UR4+0xe4] ;  /* 0x0000e404ff137984 */ /* 0x000f220008000800 */
[----:B-----5:R-:W-:-:S03]  /*0460*/  IMAD.IADD R26, R24, 0x1, R23 ;  /* 0x00000001181a7824 */ /* 0x020fc600078e0217 */
[----:B------:R5:W-:Y:S04]  /*0470*/  STS [UR4+0x94], R28 ;  /* 0x0000941cff007988 */ /* 0x000be80008000804 */
[----:B------:R-:W4:Y:S01]  /*0480*/  LDS R25, [UR4+0xe8] ;  /* 0x0000e804ff197984 */ /* 0x000f220008000800 */
[----:B-----5:R-:W-:-:S03]  /*0490*/  IADD3 R28, PT, PT, R26, R21, RZ ;  /* 0x000000151a1c7210 */ /* 0x020fc60007ffe0ff */
[----:B------:R-:W5:Y:S02]  /*04a0*/  LDS R23, [UR4+0xec] ;  /* 0x0000ec04ff177984 */ /* 0x000f640008000800 */
[----:B------:R-:W-:Y:S02]  /*04b0*/  IMAD.IADD R7, R28, 0x1, R7 ;  /* 0x000000011c077824 */ /* 0x000fe400078e0207 */
[----:B------:R0:W-:Y:S04]  /*04c0*/  STS [UR4+0x98], R29 ;  /* 0x0000981dff007988 */ /* 0x0001e80008000804 */
[----:B------:R-:W5:Y:S01]  /*04d0*/  LDS R21, [UR4+0xf0] ;  /* 0x0000f004ff157984 */ /* 0x000f620008000800 */
[----:B0-----:R-:W-:-:S03]  /*04e0*/  IADD3 R29, PT, PT, R7, R9, RZ ;  /* 0x00000009071d7210 */ /* 0x001fc60007ffe0ff */
[----:B------:R-:W-:Y:S04]  /*04f0*/  STS [UR4+0x9c], R27 ;  /* 0x00009c1bff007988 */ /* 0x000fe80008000804 */
[----:B------:R1:W-:Y:S04]  /*0500*/  STS [UR4+0xa0], R22 ;  /* 0x0000a016ff007988 */ /* 0x0003e80008000804 */
[----:B------:R-:W0:Y:S01]  /*0510*/  LDS R27, [UR4+0xf4] ;  /* 0x0000f404ff1b7984 */ /* 0x000e220008000800 */
[----:B-1----:R-:W-:-:S03]  /*0520*/  IMAD.IADD R22, R29, 0x1, R11 ;  /* 0x000000011d167824 */ /* 0x002fc600078e020b */
[----:B------:R-:W1:Y:S02]  /*0530*/  LDS R9, [UR4+0xf8] ;  /* 0x0000f804ff097984 */ /* 0x000e640008000800 */
[----:B--2---:R-:W-:Y:S02]  /*0540*/  IADD3 R13, PT, PT, R22, R13, RZ ;  /* 0x0000000d160d7210 */ /* 0x004fe40007ffe0ff */
[----:B------:R3:W-:Y:S03]  /*0550*/  STS [UR4+0xa4], R20 ;  /* 0x0000a414ff007988 */ /* 0x0007e60008000804 */
[----:B------:R-:W-:Y:S01]  /*0560*/  IMAD.IADD R15, R13, 0x1, R15 ;  /* 0x000000010d0f7824 */ /* 0x000fe200078e020f */
[----:B------:R2:W-:Y:S04]  /*0570*/  STS [UR4+0xa8], R6 ;  /* 0x0000a806ff007988 */ /* 0x0005e80008000804 */
[----:B---3--:R-:W-:Y:S01]  /*0580*/  IADD3 R20, PT, PT, R15, R17, RZ ;  /* 0x000000110f147210 */ /* 0x008fe20007ffe0ff */
[----:B------:R3:W-:Y:S01]  /*0590*/  STS [UR4+0xac], R8 ;  /* 0x0000ac08ff007988 */ /* 0x0007e20008000804 */
[----:B------:R-:W1:Y:S03]  /*05a0*/  @!P1 LDC R17, c[0x0][0x370] ;  /* 0x0000dc00ff119b82 */ /* 0x000e660000000800 */
[----:B----4-:R-:W-:Y:S01]  /*05b0*/  IMAD.IADD R19, R20, 0x1, R19 ;  /* 0x0000000114137824 */ /* 0x010fe200078e0213 */
[----:B------:R-:W-:Y:S04]  /*05c0*/  STS [UR4+0xb4], R12 ;  /* 0x0000b40cff007988 */ /* 0x000fe80008000804 */
[----:B--2---:R-:W-:Y:S01]  /*05d0*/  IADD3 R6, PT, PT, R19, R25, RZ ;  /* 0x0000001913067210 */ /* 0x004fe20007ffe0ff */
[----:B------:R-:W-:Y:S04]  /*05e0*/  STS [UR4+0xdc], R13 ;  /* 0x0000dc0dff007988 */ /* 0x000fe80008000804 */
[----:B-----5:R-:W-:Y:S01]  /*05f0*/  IMAD.IADD R23, R6, 0x1, R23 ;  /* 0x0000000106177824 */ /* 0x020fe200078e0217 */
[----:B------:R2:W-:Y:S04]  /*0600*/  STS [UR4+0xb0], R10 ;  /* 0x0000b00aff007988 */ /* 0x0005e80008000804 */
[----:B---3--:R-:W-:Y:S01]  /*0610*/  IADD3 R8, PT, PT, R23, R21, RZ ;  /* 0x0000001517087210 */ /* 0x008fe20007ffe0ff */
[----:B------:R-:W-:Y:S01]  /*0620*/  STS [UR4+0xb8], R14 ;  /* 0x0000b80eff007988 */ /* 0x000fe20008000804 */
[----:B--2---:R-:W2:Y:S03]  /*0630*/  @!P1 LDC.64 R10, c[0x0][0x390] ;  /* 0x0000e400ff0a9b82 */ /* 0x004ea60000000a00 */
[----:B0-----:R-:W-:Y:S01]  /*0640*/  IMAD.IADD R12, R8, 0x1, R27 ;  /* 0x00000001080c7824 */ /* 0x001fe200078e021b */
[----:B------:R-:W-:Y:S01]  /*0650*/  STS [UR4+0xbc], R16 ;  /* 0x0000bc10ff007988 */ /* 0x000fe20008000804 */
[----:B-1----:R-:W-:-:S03]  /*0660*/  @!P1 IADD3 R17, PT, PT, R2, R17, RZ ;  /* 0x0000001102119210 */ /* 0x002fc60007ffe0ff */
[----:B------:R-:W-:Y:S01]  /*0670*/  IADD3 R13, PT, PT, R12, R9, RZ ;  /* 0x000000090c0d7210 */ /* 0x000fe20007ffe0ff */
[----:B------:R-:W-:Y:S04]  /*0680*/  STS [UR4+0xc0], R18 ;  /* 0x0000c012ff007988 */ /* 0x000fe80008000804 */
        /* <DEDUP_REMOVED lines=9> */
[----:B------:R0:W-:Y:S04]  /*0720*/  STS [UR4+0xec], R6 ;  /* 0x0000ec06ff007988 */ /* 0x0001e80008000804 */
[----:B------:R-:W-:Y:S04]  /*0730*/  STS [UR4+0xf0], R23 ;  /* 0x0000f017ff007988 */ /* 0x000fe80008000804 */
[----:B------:R2:W-:Y:S01]  /*0740*/  STS [UR4+0xf4], R8 ;  /* 0x0000f408ff007988 */ /* 0x0005e20008000804 */
[----:B0-----:R-:W0:Y:S03]  /*0750*/  LDC.64 R6, c[0x0][0x390] ;  /* 0x0000e400ff067b82 */ /* 0x001e260000000a00 */
[----:B------:R-:W-:Y:S04]  /*0760*/  STS.64 [UR4+0xf8], R12 ;  /* 0x0000f80cff007988 */ /* 0x000fe80008000a04 */
[----:B------:R-:W-:Y:S01]  /*0770*/  STS [UR4+0x80], RZ ;  /* 0x000080ffff007988 */ /* 0x000fe20008000804 */
[--C-:B--2---:R-:W-:Y:S01]  /*0780*/  @!P1 IMAD.WIDE.U32 R8, R2, 0x4, R10.reuse ;  /* 0x0000000402089825 */ /* 0x104fe200078e000a */
[----:B------:R-:W-:Y:S03]  /*0790*/  BAR.SYNC.DEFER_BLOCKING 0x0 ;  /* 0x0000000000007b1d */ /* 0x000fe60000010000 */
[----:B------:R-:W-:-:S03]  /*07a0*/  @!P1 IMAD.WIDE.U32 R10, R17, 0x4, R10 ;  /* 0x00000004110a9825 */ /* 0x000fc600078e000a */
[----:B------:R-:W-:Y:S04]  /*07b0*/  @!P1 LDS R5, [R5] ;  /* 0x0000000005059984 */ /* 0x000fe80000000800 */
[----:B------:R-:W1:Y:S02]  /*07c0*/  @!P1 LDS R14, [UR4+0xfc] ;  /* 0x0000fc04ff0e9984 */ /* 0x000e640008000800 */
[----:B-1----:R-:W-:Y:S01]  /*07d0*/  @!P1 IADD3 R15, PT, PT, R5, 0x20, -R14 ;  /* 0x00000020050f9810 */ /* 0x002fe20007ffe80e */
[----:B------:R-:W-:Y:S01]  /*07e0*/  @!P0 IMAD.IADD R15, R0, 0x1, -R5 ;  /* 0x00000001000f8824 */ /* 0x000fe200078e0a05 */
[----:B------:R-:W-:Y:S02]  /*07f0*/  @!P1 IADD3 R13, PT, PT, -R14, 0x20, RZ ;  /* 0x000000200e0d9810 */ /* 0x000fe40007ffe1ff */
[----:B------:R-:W-:-:S02]  /*0800*/  LEA R5, R3, UR4, 0x2 ;  /* 0x0000000403057c11 */ /* 0x000fc4000f8e10ff */
[----:B------:R-:W-:Y:S01]  /*0810*/  @!P1 LEA R15, R15, UR4, 0x2 ;  /* 0x000000040f0f9c11 */ /* 0x000fe2000f8e10ff */
[----:B------:R-:W-:Y:S04]  /*0820*/  @!P1 STG.E desc[UR8][R8.64], R13 ;  /* 0x0000000d08009986 */ /* 0x000fe8000c101908 */
[----:B------:R1:W-:Y:S04]  /*0830*/  @!P1 STS [R15], R4 ;  /* 0x000000040f009388 */ /* 0x0003e80000000800 */
[----:B------:R2:W-:Y:S04]  /*0840*/  @!P1 STG.E desc[UR8][R10.64], R14 ;  /* 0x0000000e0a009986 */ /* 0x0005e8000c101908 */
[----:B------:R3:W-:Y:S01]  /*0850*/  @P1 STS [R5], RZ ;  /* 0x000000ff05001388 */ /* 0x0007e20000000800 */
[----:B------:R-:W-:Y:S06]  /*0860*/  BAR.SYNC.DEFER_BLOCKING 0x0 ;  /* 0x0000000000007b1d */ /* 0x000fec0000010000 */
[----:B0-----:R-:W4:Y:S04]  /*0870*/  LDG.E R3, desc[UR8][R6.64] ;  /* 0x0000000806037981 */ /* 0x001f28000c1e1900 */
[----:B------:R-:W5:Y:S04]  /*0880*/  LDG.E R2, desc[UR8][R6.64+0x4] ;  /* 0x0000040806027981 */ /* 0x000f68000c1e1900 */
[----:B------:R-:W2:Y:S04]  /*0890*/  LDG.E R12, desc[UR8][R6.64+0x8] ;  /* 0x00000808060c7981 */ /* 0x000ea8000c1e1900 */
[----:B------:R-:W3:Y:S04]  /*08a0*/  LDG.E R16, desc[UR8][R6.64+0xc] ;  /* 0x00000c0806107981 */ /* 0x000ee8000c1e1900 */
[----:B------:R-:W3:Y:S04]  /*08b0*/  LDG.E R18, desc[UR8][R6.64+0x10] ;  /* 0x0000100806127981 */ /* 0x000ee8000c1e1900 */
[----:B------:R-:W3:Y:S04]  /*08c0*/  LDG.E R20, desc[UR8][R6.64+0x14] ;  /* 0x0000140806147981 */ /* 0x000ee8000c1e1900 */
[----:B-1----:R-:W3:Y:S04]  /*08d0*/  LDG.E R4, desc[UR8][R6.64+0x18] ;  /* 0x0000180806047981 */ /* 0x002ee8000c1e1900 */
[----:B------:R0:W-:Y:S04]  /*08e0*/  STG.E desc[UR8][R6.64], RZ ;  /* 0x000000ff06007986 */ /* 0x0001e8000c101908 */
[----:B----4-:R0:W-:Y:S01]  /*08f0*/  STG.E desc[UR8][R6.64+0x4], R3 ;  /* 0x0000040306007986 */ /* 0x0101e2000c101908 */
[----:B-----5:R-:W-:-:S05]  /*0900*/  IMAD.IADD R9, R3, 0x1, R2 ;  /* 0x0000000103097824 */ /* 0x020fca00078e0202 */
[----:B--2---:R-:W-:Y:S01]  /*0910*/  IADD3 R11, PT, PT, R9, R12, RZ ;  /* 0x0000000c090b7210 */ /* 0x004fe20007ffe0ff */
[----:B------:R0:W-:Y:S04]  /*0920*/  STG.E desc[UR8][R6.64+0x8], R9 ;  /* 0x0000080906007986 */ /* 0x0001e8000c101908 */
[----:B---3--:R-:W-:Y:S01]  /*0930*/  IMAD.IADD R13, R11, 0x1, R16 ;  /* 0x000000010b0d7824 */ /* 0x008fe200078e0210 */
[----:B------:R0:W-:Y:S04]  /*0940*/  STG.E desc[UR8][R6.64+0xc], R11 ;  /* 0x00000c0b06007986 */ /* 0x0001e8000c101908 */
[----:B------:R-:W-:Y:S01]  /*0950*/  IADD3 R15, PT, PT, R13, R18, RZ ;  /* 0x000000120d0f7210 */ /* 0x000fe20007ffe0ff */
[----:B------:R0:W-:Y:S04]  /*0960*/  STG.E desc[UR8][R6.64+0x10], R13 ;  /* 0x0000100d06007986 */ /* 0x0001e8000c101908 */
[----:B------:R-:W-:Y:S01]  /*0970*/  IMAD.IADD R17, R15, 0x1, R20 ;  /* 0x000000010f117824 */ /* 0x000fe200078e0214 */
[----:B------:R0:W-:Y:S04]  /*0980*/  STG.E desc[UR8][R6.64+0x14], R15 ;  /* 0x0000140f06007986 */ /* 0x0001e8000c101908 */
[----:B------:R-:W-:Y:S01]  /*0990*/  IADD3 R19, PT, PT, R17, R4, RZ ;  /* 0x0000000411137210 */ /* 0x000fe20007ffe0ff */
[----:B------:R0:W-:Y:S04]  /*09a0*/  STG.E desc[UR8][R6.64+0x18], R17 ;  /* 0x0000181106007986 */ /* 0x0001e8000c101908 */
[----:B------:R0:W-:Y:S01]  /*09b0*/  STG.E desc[UR8][R6.64+0x1c], R19 ;  /* 0x00001c1306007986 */ /* 0x0001e2000c101908 */
[----:B------:R-:W-:Y:S06]  /*09c0*/  BAR.SYNC.DEFER_BLOCKING 0x0 ;  /* 0x0000000000007b1d */ /* 0x000fec0000010000 */
[----:B------:R-:W-:Y:S05]  /*09d0*/  @P1 EXIT ;  /* 0x000000000000194d */ /* 0x000fea0003800000 */
[----:B------:R-:W1:Y:S01]  /*09e0*/  LDS R5, [R5] ;  /* 0x0000000005057984 */ /* 0x000e620000000800 */
[----:B0-----:R-:W0:Y:S02]  /*09f0*/  LDC.64 R2, c[0x0][0x388] ;  /* 0x0000e200ff027b82 */ /* 0x001e240000000a00 */
[----:B0-----:R-:W-:-:S05]  /*0a00*/  IMAD.WIDE.U32 R2, R0, 0x4, R2 ;  /* 0x0000000400027825 */ /* 0x001fca00078e0002 */
[----:B-1----:R-:W-:Y:S01]  /*0a10*/  STG.E desc[UR8][R2.64], R5 ;  /* 0x0000000502007986 */ /* 0x002fe2000c101908 */
[----:B------:R-:W-:Y:S05]  /*0a20*/  EXIT ;  /* 0x000000000000794d */ /* 0x000fea0003800000 */
.L_x_0:
[----:B------:R-:W-:-:S00]  /*0a30*/  BRA `(.L_x_0) ;  /* 0xfffffffc00fc7947 */ /* 0x000fc0000383ffff */
[----:B------:R-:W-:-:S00]  /*0a40*/  NOP ;  /* 0x0000000000007918 */ /* 0x000fc00000000000 */
        /* <DEDUP_REMOVED lines=11> */
.L_x_10:


//--------------------- .text._Z22radix_sort_iter_kernelPjS_S_jj --------------------------
	.section	.text._Z22radix_sort_iter_kernelPjS_S_jj,"ax",@progbits
	.align	128
        .global         _Z22radix_sort_iter_kernelPjS_S_jj
        .type           _Z22radix_sort_iter_kernelPjS_S_jj,@function
        .size           _Z22radix_sort_iter_kernelPjS_S_jj,(.L_x_11 - _Z22radix_sort_iter_kernelPjS_S_jj)
        .other          _Z22radix_sort_iter_kernelPjS_S_jj,@"STO_CUDA_ENTRY STV_DEFAULT"
_Z22radix_sort_iter_kernelPjS_S_jj:
.text._Z22radix_sort_iter_kernelPjS_S_jj:
[----:B------:R-:W-:Y:S01]  /*0000*/  LDC R1, c[0x0][0x37c] ;  /* 0x0000df00ff017b82 */ /* 0x000fe20000000800 */
[----:B------:R-:W0:Y:S07]  /*0010*/  S2R R2, SR_TID.X ;  /* 0x0000000000027919 */ /* 0x000e2e0000002100 */
[----:B------:R-:W0:Y:S01]  /*0020*/  S2UR UR4, SR_CTAID.X ;  /* 0x00000000000479c3 */ /* 0x000e220000002500 */
[----:B------:R-:W1:Y:S01]  /*0030*/  LDCU.64 UR6, c[0x0][0x358] ;  /* 0x00006b00ff0677ac */ /* 0x000e620008000a00 */
[----:B------:R-:W-:Y:S06]  /*0040*/  BSSY.RECONVERGENT B0, `(.L_x_1) ;  /* 0x0000010000007945 */ /* 0x000fec0003800200 */
[----:B------:R-:W0:Y:S08]  /*0050*/  LDC R5, c[0x0][0x360] ;  /* 0x0000d800ff057b82 */ /* 0x000e300000000800 */
[----:B------:R-:W2:Y:S08]  /*0060*/  LDC R0, c[0x0][0x398] ;  /* 0x0000e600ff007b82 */ /* 0x000eb00000000800 */
[----:B------:R-:W3:Y:S01]  /*0070*/  LDC.64 R8, c[0x0][0x390] ;  /* 0x0000e400ff087b82 */ /* 0x000ee20000000a00 */
[----:B0-----:R-:W-:-:S05]  /*0080*/  IMAD R5, R5, UR4, R2 ;  /* 0x0000000405057c24 */ /* 0x001fca000f8e0202 */
[----:B--2---:R-:W-:-:S13]  /*0090*/  ISETP.GE.U32.AND P0, PT, R5, R0, PT ;  /* 0x000000000500720c */ /* 0x004fda0003f06070 */
[----:B-1-3--:R-:W-:Y:S05]  /*00a0*/  @P0 BRA `(.L_x_2) ;  /* 0x0000000000240947 */ /* 0x00afea0003800000 */
[----:B------:R-:W0:Y:S01]  /*00b0*/  LDC.64 R2, c[0x0][0x380] ;  /* 0x0000e000ff027b82 */ /* 0x000e220000000a00 */
[----:B------:R-:W1:Y:S07]  /*00c0*/  LDCU UR4, c[0x0][0x39c] ;  /* 0x00007380ff0477ac */ /* 0x000e6e0008000800 */
[----:B------:R-:W2:Y:S01]  /*00d0*/  LDC.64 R6, c[0x0][0x390] ;  /* 0x0000e400ff067b82 */ /* 0x000ea20000000a00 */
[----:B0-----:R-:W-:-:S05]  /*00e0*/  IMAD.WIDE.U32 R2, R5, 0x4, R2 ;  /* 0x0000000405027825 */ /* 0x001fca00078e0002 */
[----:B------:R-:W1:Y:S01]  /*00f0*/  LDG.E R4, desc[UR6][R2.64] ;  /* 0x0000000602047981 */ /* 0x000e62000c1e1900 */
[----:B--2---:R-:W-:Y:S01]  /*0100*/  IMAD.WIDE.U32 R6, R5, 0x4, R6 ;  /* 0x0000000405067825 */ /* 0x004fe200078e0006 */
[----:B-1----:R-:W-:-:S04]  /*0110*/  SHF.R.U32.HI R10, RZ, UR4, R4 ;  /* 0x00000004ff0a7c19 */ /* 0x002fc80008011604 */
[----:B------:R-:W-:-:S05]  /*0120*/  LOP3.LUT P1, R11, R10, 0x1, RZ, 0xc0, !PT ;  /* 0x000000010a0b7812 */ /* 0x000fca000782c0ff */
[----:B------:R0:W-:Y:S08]  /*0130*/  STG.E desc[UR6][R6.64], R11 ;  /* 0x0000000b06007986 */ /* 0x0001f0000c101906 */
.L_x_2:
[----:B------:R-:W-:Y:S05]  /*0140*/  BSYNC.RECONVERGENT B0 ;  /* 0x0000000000007941 */ /* 0x000fea0003800200 */
.L_x_1:
[----:B------:R1:W5:Y:S01]  /*0150*/  LDG.E R13, desc[UR6][R8.64] ;  /* 0x00000006080d7981 */ /* 0x000362000c1e1900 */
[C---:B------:R-:W-:Y:S01]  /*0160*/  ISETP.GE.U32.AND P2, PT, R0.reuse, 0x2, PT ;  /* 0x000000020000780c */ /* 0x040fe20003f46070 */
[----:B0-----:R-:W-:Y:S02]  /*0170*/  VIADD R6, R0, 0xffffffff ;  /* 0xffffffff00067836 */ /* 0x001fe40000000000 */
[----:B------:R1:W-:Y:S10]  /*0180*/  STG.E desc[UR6][R8.64], RZ ;  /* 0x000000ff08007986 */ /* 0x0003f4000c101906 */
[----:B-1----:R-:W-:Y:S05]  /*0190*/  @!P2 BRA `(.L_x_3) ;  /* 0x00000008002ca947 */ /* 0x002fea0003800000 */
[----:B------:R-:W-:Y:S02]  /*01a0*/  VIADD R2, R0, 0xfffffffe ;  /* 0xfffffffe00027836 */ /* 0x000fe40000000000 */
[----:B------:R-:W-:Y:S01]  /*01b0*/  HFMA2 R7, -RZ, RZ, 0, 5.9604644775390625e-08 ;  /* 0x00000001ff077431 */ /* 0x000fe200000001ff */
[----:B------:R-:W-:Y:S02]  /*01c0*/  LOP3.LUT R29, R6, 0xf, RZ, 0xc0, !PT ;  /* 0x0000000f061d7812 */ /* 0x000fe400078ec0ff */
[----:B------:R-:W-:-:S13]  /*01d0*/  ISETP.GE.U32.AND P2, PT, R2, 0xf, PT ;  /* 0x0000000f0200780c */ /* 0x000fda0003f46070 */
[----:B------:R-:W-:Y:S05]  /*01e0*/  @!P2 BRA `(.L_x_4) ;  /* 0x000000040004a947 */ /* 0x000fea0003800000 */
[----:B------:R-:W0:Y:S01]  /*01f0*/  LDCU.64 UR4, c[0x0][0x390] ;  /* 0x00007200ff0477ac */ /* 0x000e220008000a00 */
[----:B------:R-:W-:Y:S01]  /*0200*/  LOP3.LUT R10, R6, 0xfffffff0, RZ, 0xc0, !PT ;  /* 0xfffffff0060a7812 */ /* 0x000fe200078ec0ff */
[----:B------:R-:W-:-:S04]  /*0210*/  IMAD.MOV.U32 R7, RZ, RZ, RZ ;  /* 0x000000ffff077224 */ /* 0x000fc800078e00ff */
[----:B------:R-:W-:Y:S01]  /*0220*/  IMAD.MOV R10, RZ, RZ, -R10 ;  /* 0x000000ffff0a7224 */ /* 0x000fe200078e0a0a */
[----:B0-----:R-:W-:-:S04]  /*0230*/  UIADD3 UR4, UP0, UPT, UR4, 0x20, URZ ;  /* 0x0000002004047890 */ /* 0x001fc8000ff1e0ff */
[----:B------:R-:W-:Y:S02]  /*0240*/  UIADD3.X UR5, UPT, UPT, URZ, UR5, URZ, UP0, !UPT ;  /* 0x00000005ff057290 */ /* 0x000fe400087fe4ff */
[----:B------:R-:W-:-:S04]  /*0250*/  MOV R11, UR4 ;  /* 0x00000004000b7c02 */ /* 0x000fc80008000f00 */
[----:B------:R-:W-:-:S07]  /*0260*/  IMAD.U32 R12, RZ, RZ, UR5 ;  /* 0x00000005ff0c7e24 */ /* 0x000fce000f8e00ff */
.L_x_5:
[----:B-1----:R-:W-:Y:S01]  /*0270*/  IMAD.MOV.U32 R2, RZ, RZ, R11 ;  /* 0x000000ffff027224 */ /* 0x002fe200078e000b */
[----:B------:R-:W-:-:S05]  /*0280*/  MOV R3, R12 ;  /* 0x0000000c00037202 */ /* 0x000fca0000000f00 */
[----:B------:R-:W2:Y:S04]  /*0290*/  LDG.E R9, desc[UR6][R2.64+-0x1c] ;  /* 0xffffe40602097981 */ /* 0x000ea8000c1e1900 */
[----:B------:R-:W3:Y:S04]  /*02a0*/  LDG.E R11, desc[UR6][R2.64+-0x18] ;  /* 0xffffe806020b7981 */ /* 0x000ee8000c1e1900 */
[----:B------:R-:W4:Y:S04]  /*02b0*/  LDG.E R19, desc[UR6][R2.64+-0x14] ;  /* 0xffffec0602137981 */ /* 0x000f28000c1e1900 */
        /* <DEDUP_REMOVED lines=12> */
[----:B------:R-:W4:Y:S01]  /*0380*/  LDG.E R8, desc[UR6][R2.64+0x20] ;  /* 0x0000200602087981 */ /* 0x000f22000c1e1900 */
[----:B------:R-:W-:Y:S01]  /*0390*/  VIADD R10, R10, 0x10 ;  /* 0x000000100a0a7836 */ /* 0x000fe20000000000 */
[----:B------:R-:W-:-:S02]  /*03a0*/  IADD3 R7, PT, PT, R7, 0x10, RZ ;  /* 0x0000001007077810 */ /* 0x000fc40007ffe0ff */
[----:B-----5:R-:W-:Y:S02]  /*03b0*/  STG.E desc[UR6][R2.64+-0x1c], R13 ;  /* 0xffffe40d02007986 */ /* 0x020fe4000c101906 */
[----:B------:R-:W-:Y:S01]  /*03c0*/  ISETP.NE.AND P2, PT, R10, RZ, PT ;  /* 0x000000ff0a00720c */ /* 0x000fe20003f45270 */
[----:B--2---:R-:W-:-:S04]  /*03d0*/  IMAD.IADD R9, R9, 0x1, R13 ;  /* 0x0000000109097824 */ /* 0x004fc800078e020d */
[----:B---3--:R-:W-:Y:S01]  /*03e0*/  IMAD.IADD R11, R9, 0x1, R11 ;  /* 0x00000001090b7824 */ /* 0x008fe200078e020b */
[----:B------:R-:W-:Y:S04]  /*03f0*/  STG.E desc[UR6][R2.64+-0x18], R9 ;  /* 0xffffe80902007986 */ /* 0x000fe8000c101906 */
[----:B----4-:R-:W-:Y:S01]  /*0400*/  IADD3 R19, PT, PT, R11, R19, RZ ;  /* 0x000000130b137210 */ /* 0x010fe20007ffe0ff */
[----:B------:R0:W-:Y:S04]  /*0410*/  STG.E desc[UR6][R2.64+-0x14], R11 ;  /* 0xffffec0b02007986 */ /* 0x0001e8000c101906 */
[----:B------:R-:W-:Y:S01]  /*0420*/  IMAD.IADD R17, R19, 0x1, R17 ;  /* 0x0000000113117824 */ /* 0x000fe200078e0211 */
[----:B------:R1:W-:Y:S03]  /*0430*/  STG.E desc[UR6][R2.64+-0x10], R19 ;  /* 0xfffff01302007986 */ /* 0x0003e6000c101906 */
[----:B------:R-:W-:Y:S01]  /*0440*/  IMAD.IADD R23, R17, 0x1, R28 ;  /* 0x0000000111177824 */ /* 0x000fe200078e021c */
[----:B------:R1:W-:Y:S01]  /*0450*/  STG.E desc[UR6][R2.64+-0xc], R17 ;  /* 0xfffff41102007986 */ /* 0x0003e2000c101906 */
[----:B0-----:R-:W-:-:S03]  /*0460*/  IADD3 R11, P3, PT, R2, 0x40, RZ ;  /* 0x00000040020b7810 */ /* 0x001fc60007f7e0ff */
[----:B------:R1:W-:Y:S01]  /*0470*/  STG.E desc[UR6][R2.64+-0x8], R23 ;  /* 0xfffff81702007986 */ /* 0x0003e2000c101906 */
[----:B------:R-:W-:-:S05]  /*0480*/  IADD3 R25, PT, PT, R23, R26, RZ ;  /* 0x0000001a17197210 */ /* 0x000fca0007ffe0ff */
[----:B------:R-:W-:Y:S01]  /*0490*/  IMAD.IADD R27, R25, 0x1, R24 ;  /* 0x00000001191b7824 */ /* 0x000fe200078e0218 */
[----:B------:R1:W-:Y:S03]  /*04a0*/  STG.E desc[UR6][R2.64+-0x4], R25 ;  /* 0xfffffc1902007986 */ /* 0x0003e6000c101906 */
[----:B------:R-:W-:Y:S01]  /*04b0*/  IMAD.IADD R22, R27, 0x1, R22 ;  /* 0x000000011b167824 */ /* 0x000fe200078e0216 */
[----:B------:R1:W-:Y:S04]  /*04c0*/  STG.E desc[UR6][R2.64], R27 ;  /* 0x0000001b02007986 */ /* 0x0003e8000c101906 */
[----:B------:R-:W-:Y:S01]  /*04d0*/  IADD3 R21, PT, PT, R22, R21, RZ ;  /* 0x0000001516157210 */ /* 0x000fe20007ffe0ff */
[----:B------:R1:W-:Y:S04]  /*04e0*/  STG.E desc[UR6][R2.64+0x4], R22 ;  /* 0x0000041602007986 */ /* 0x0003e8000c101906 */
        /* <DEDUP_REMOVED lines=11> */
[----:B------:R1:W-:Y:S01]  /*05a0*/  STG.E desc[UR6][R2.64+0x1c], R15 ;  /* 0x00001c0f02007986 */ /* 0x0003e2000c101906 */
[----:B------:R-:W-:-:S03]  /*05b0*/  IADD3.X R12, PT, PT, RZ, R3, RZ, P3, !PT ;  /* 0x00000003ff0c7210 */ /* 0x000fc60001ffe4ff */
[----:B------:R1:W-:Y:S01]  /*05c0*/  STG.E desc[UR6][R2.64+0x20], R9 ;  /* 0x0000200902007986 */ /* 0x0003e2000c101906 */
[----:B------:R-:W-:Y:S01]  /*05d0*/  IMAD.IADD R13, R9, 0x1, R8 ;  /* 0x00000001090d7824 */ /* 0x000fe200078e0208 */
[----:B------:R-:W-:Y:S06]  /*05e0*/  @P2 BRA `(.L_x_5) ;  /* 0xfffffffc00202947 */ /* 0x000fec000383ffff */
[----:B------:R-:W-:-:S07]  /*05f0*/  VIADD R7, R7, 0x1 ;  /* 0x0000000107077836 */ /* 0x000fce0000000000 */
.L_x_4:
[----:B------:R-:W-:-:S13]  /*0600*/  ISETP.NE.AND P2, PT, R29, RZ, PT ;  /* 0x000000ff1d00720c */ /* 0x000fda0003f45270 */
[----:B------:R-:W-:Y:S05]  /*0610*/  @!P2 BRA `(.L_x_3) ;  /* 0x00000004000ca947 */ /* 0x000fea0003800000 */
[----:B------:R-:W-:Y:S02]  /*0620*/  ISETP.GE.U32.AND P2, PT, R29, 0x8, PT ;  /* 0x000000081d00780c */ /* 0x000fe40003f46070 */
[----:B------:R-:W-:-:S04]  /*0630*/  LOP3.LUT R24, R6, 0x7, RZ, 0xc0, !PT ;  /* 0x0000000706187812 */ /* 0x000fc800078ec0ff */
[----:B------:R-:W-:-:S07]  /*0640*/  ISETP.NE.AND P3, PT, R24, RZ, PT ;  /* 0x000000ff1800720c */ /* 0x000fce0003f65270 */
[----:B------:R-:W-:Y:S06]  /*0650*/  @!P2 BRA `(.L_x_6) ;  /* 0x00000000006ca947 */ /* 0x000fec0003800000 */
[----:B-1----:R-:W0:Y:S02]  /*0660*/  LDC.64 R2, c[0x0][0x390] ;  /* 0x0000e400ff027b82 */ /* 0x002e240000000a00 */
[----:B0-----:R-:W-:-:S05]  /*0670*/  IMAD.WIDE.U32 R2, R7, 0x4, R2 ;  /* 0x0000000407027825 */ /* 0x001fca00078e0002 */
[----:B------:R-:W2:Y:S04]  /*0680*/  LDG.E R8, desc[UR6][R2.64] ;  /* 0x0000000602087981 */ /* 0x000ea8000c1e1900 */
[----:B------:R-:W3:Y:S04]  /*0690*/  LDG.E R10, desc[UR6][R2.64+0x4] ;  /* 0x00000406020a7981 */ /* 0x000ee8000c1e1900 */
[----:B------:R-:W4:Y:S04]  /*06a0*/  LDG.E R12, desc[UR6][R2.64+0x8] ;  /* 0x00000806020c7981 */ /* 0x000f28000c1e1900 */
[----:B------:R-:W4:Y:S04]  /*06b0*/  LDG.E R14, desc[UR6][R2.64+0xc] ;  /* 0x00000c06020e7981 */ /* 0x000f28000c1e1900 */
[----:B------:R-:W4:Y:S04]  /*06c0*/  LDG.E R16, desc[UR6][R2.64+0x10] ;  /* 0x0000100602107981 */ /* 0x000f28000c1e1900 */
[----:B------:R-:W4:Y:S04]  /*06d0*/  LDG.E R18, desc[UR6][R2.64+0x14] ;  /* 0x0000140602127981 */ /* 0x000f28000c1e1900 */
[----:B------:R-:W4:Y:S04]  /*06e0*/  LDG.E R20, desc[UR6][R2.64+0x18] ;  /* 0x0000180602147981 */ /* 0x000f28000c1e1900 */
[----:B------:R-:W4:Y:S01]  /*06f0*/  LDG.E R22, desc[UR6][R2.64+0x1c] ;  /* 0x00001c0602167981 */ /* 0x000f22000c1e1900 */
[----:B------:R-:W-:-:S03]  /*0700*/  IADD3 R7, PT, PT, R7, 0x8, RZ ;  /* 0x0000000807077810 */ /* 0x000fc60007ffe0ff */
[----:B-----5:R0:W-:Y:S01]  /*0710*/  STG.E desc[UR6][R2.64], R13 ;  /* 0x0000000d02007986 */ /* 0x0201e2000c101906 */
[----:B--2---:R-:W-:-:S05]  /*0720*/  IADD3 R9, PT, PT, R13, R8, RZ ;  /* 0x000000080d097210 */ /* 0x004fca0007ffe0ff */
[----:B---3--:R-:W-:Y:S01]  /*0730*/  IMAD.IADD R11, R9, 0x1, R10 ;  /* 0x00000001090b7824 */ /* 0x008fe200078e020a */
[----:B------:R2:W-:Y:S04]  /*0740*/  STG.E desc[UR6][R2.64+0x4], R9 ;  /* 0x0000040902007986 */ /* 0x0005e8000c101906 */
[----:B----4-:R-:W-:Y:S01]  /*0750*/  IADD3 R15, PT, PT, R11, R12, RZ ;  /* 0x0000000c0b0f7210 */ /* 0x010fe20007ffe0ff */
[----:B------:R2:W-:Y:S04]  /*0760*/  STG.E desc[UR6][R2.64+0x8], R11 ;  /* 0x0000080b02007986 */ /* 0x0005e8000c101906 */
[----:B------:R-:W-:Y:S01]  /*0770*/  IMAD.IADD R17, R15, 0x1, R14 ;  /* 0x000000010f117824 */ /* 0x000fe200078e020e */
        /* <DEDUP_REMOVED lines=8> */
[----:B0-----:R-:W-:-:S07]  /*0800*/  IMAD.IADD R13, R23, 0x1, R22 ;  /* 0x00000001170d7824 */ /* 0x001fce00078e0216 */
.L_x_6:
[----:B------:R-:W-:Y:S05]  /*0810*/  @!P3 BRA `(.L_x_3) ;  /* 0x00000000008cb947 */ /* 0x000fea0003800000 */
[----:B------:R-:W-:Y:S02]  /*0820*/  ISETP.GE.U32.AND P2, PT, R24, 0x4, PT ;  /* 0x000000041800780c */ /* 0x000fe40003f46070 */
[----:B------:R-:W-:-:S04]  /*0830*/  LOP3.LUT R8, R6, 0x3, RZ, 0xc0, !PT ;  /* 0x0000000306087812 */ /* 0x000fc800078ec0ff */
[----:B------:R-:W-:-:S07]  /*0840*/  ISETP.NE.AND P3, PT, R8, RZ, PT ;  /* 0x000000ff0800720c */ /* 0x000fce0003f65270 */
[----:B------:R-:W-:Y:S06]  /*0850*/  @!P2 BRA `(.L_x_7) ;  /* 0x00000000003ca947 */ /* 0x000fec0003800000 */
[----:B-12---:R-:W0:Y:S02]  /*0860*/  LDC.64 R2, c[0x0][0x390] ;  /* 0x0000e400ff027b82 */ /* 0x006e240000000a00 */
[----:B0-----:R-:W-:-:S05]  /*0870*/  IMAD.WIDE.U32 R2, R7, 0x4, R2 ;  /* 0x0000000407027825 */ /* 0x001fca00078e0002 */
[----:B------:R-:W2:Y:S04]  /*0880*/  LDG.E R10, desc[UR6][R2.64] ;  /* 0x00000006020a7981 */ /* 0x000ea8000c1e1900 */
[----:B------:R-:W3:Y:S04]  /*0890*/  LDG.E R12, desc[UR6][R2.64+0x4] ;  /* 0x00000406020c7981 */ /* 0x000ee8000c1e1900 */
[----:B------:R-:W4:Y:S04]  /*08a0*/  LDG.E R14, desc[UR6][R2.64+0x8] ;  /* 0x00000806020e7981 */ /* 0x000f28000c1e1900 */
[----:B------:R-:W4:Y:S01]  /*08b0*/  LDG.E R16, desc[UR6][R2.64+0xc] ;  /* 0x00000c0602107981 */ /* 0x000f22000c1e1900 */
[----:B------:R-:W-:-:S03]  /*08c0*/  VIADD R7, R7, 0x4 ;  /* 0x0000000407077836 */ /* 0x000fc60000000000 */
[----:B-----5:R0:W-:Y:S01]  /*08d0*/  STG.E desc[UR6][R2.64], R13 ;  /* 0x0000000d02007986 */ /* 0x0201e2000c101906 */
[----:B--2---:R-:W-:-:S05]  /*08e0*/  IMAD.IADD R9, R13, 0x1, R10 ;  /* 0x000000010d097824 */ /* 0x004fca00078e020a */
[----:B---3--:R-:W-:Y:S01]  /*08f0*/  IADD3 R11, PT, PT, R9, R12, RZ ;  /* 0x0000000c090b7210 */ /* 0x008fe20007ffe0ff */
[----:B------:R3:W-:Y:S04]  /*0900*/  STG.E desc[UR6][R2.64+0x4], R9 ;  /* 0x0000040902007986 */ /* 0x0007e8000c101906 */
[----:B----4-:R-:W-:Y:S01]  /*0910*/  IMAD.IADD R15, R11, 0x1, R14 ;  /* 0x000000010b0f7824 */ /* 0x010fe200078e020e */
[----:B------:R3:W-:Y:S04]  /*0920*/  STG.E desc[UR6][R2.64+0x8], R11 ;  /* 0x0000080b02007986 */ /* 0x0007e8000c101906 */
[----:B------:R3:W-:Y:S01]  /*0930*/  STG.E desc[UR6][R2.64+0xc], R15 ;  /* 0x00000c0f02007986 */ /* 0x0007e2000c101906 */
[----:B0-----:R-:W-:-:S07]  /*0940*/  IADD3 R13, PT, PT, R15, R16, RZ ;  /* 0x000000100f0d7210 */ /* 0x001fce0007ffe0ff */
.L_x_7:
[----:B------:R-:W-:Y:S05]  /*0950*/  @!P3 BRA `(.L_x_3) ;  /* 0x00000000003cb947 */ /* 0x000fea0003800000 */
[----:B-123--:R-:W0:Y:S01]  /*0960*/  LDC.64 R2, c[0x0][0x390] ;  /* 0x0000e400ff027b82 */ /* 0x00ee220000000a00 */
[----:B------:R-:W-:Y:S01]  /*0970*/  IADD3 R8, PT, PT, -R8, RZ, RZ ;  /* 0x000000ff08087210 */ /* 0x000fe20007ffe1ff */
[----:B0-----:R-:W-:-:S04]  /*0980*/  IMAD.WIDE.U32 R2, R7, 0x4, R2 ;  /* 0x0000000407027825 */ /* 0x001fc800078e0002 */
[----:B------:R-:W-:Y:S01]  /*0990*/  IMAD.MOV.U32 R7, RZ, RZ, R2 ;  /* 0x000000ffff077224 */ /* 0x000fe200078e0002 */
[----:B------:R-:W-:-:S07]  /*09a0*/  MOV R12, R3 ;  /* 0x00000003000c7202 */ /* 0x000fce0000000f00 */
.L_x_8:
[----:B------:R-:W-:Y:S01]  /*09b0*/  IMAD.MOV.U32 R2, RZ, RZ, R7 ;  /* 0x000000ffff027224 */ /* 0x000fe200078e0007 */
[----:B------:R-:W-:-:S05]  /*09c0*/  MOV R3, R12 ;  /* 0x0000000c00037202 */ /* 0x000fca0000000f00 */
[----:B------:R-:W2:Y:S01]  /*09d0*/  LDG.E R10, desc[UR6][R2.64] ;  /* 0x00000006020a7981 */ /* 0x000ea2000c1e1900 */
[----:B------:R-:W-:Y:S01]  /*09e0*/  VIADD R8, R8, 0x1 ;  /* 0x0000000108087836 */ /* 0x000fe20000000000 */
[----:B------:R-:W-:Y:S02]  /*09f0*/  IADD3 R7, P3, PT, R2, 0x4, RZ ;  /* 0x0000000402077810 */ /* 0x000fe40007f7e0ff */
[----:B-----5:R2:W-:Y:S02]  /*0a00*/  STG.E desc[UR6][R2.64], R13 ;  /* 0x0000000d02007986 */ /* 0x0205e4000c101906 */
[----:B------:R-:W-:Y:S02]  /*0a10*/  ISETP.NE.AND P2, PT, R8, RZ, PT ;  /* 0x000000ff0800720c */ /* 0x000fe40003f45270 */
[----:B------:R-:W-:Y:S01]  /*0a20*/  IADD3.X R12, PT, PT, RZ, R3, RZ, P3, !PT ;  /* 0x00000003ff0c7210 */ /* 0x000fe20001ffe4ff */
[----:B--2---:R-:W-:-:S10]  /*0a30*/  IMAD.IADD R13, R10, 0x1, R13 ;  /* 0x000000010a0d7824 */ /* 0x004fd400078e020d */
[----:B------:R-:W-:Y:S05]  /*0a40*/  @P2 BRA `(.L_x_8) ;  /* 0xfffffffc00d82947 */ /* 0x000fea000383ffff */
.L_x_3:
[----:B------:R-:W-:Y:S05]  /*0a50*/  @P0 EXIT ;  /* 0x000000000000094d */ /* 0x000fea0003800000 */
[----:B-123--:R-:W0:Y:S02]  /*0a60*/  LDC.64 R2, c[0x0][0x390] ;  /* 0x0000e400ff027b82 */ /* 0x00ee240000000a00 */
[----:B0-----:R-:W-:-:S04]  /*0a70*/  IMAD.WIDE.U32 R8, R5, 0x4, R2 ;  /* 0x0000000405087825 */ /* 0x001fc800078e0002 */
[----:B------:R-:W-:Y:S02]  /*0a80*/  IMAD.WIDE.U32 R6, R6, 0x4, R2 ;  /* 0x0000000406067825 */ /* 0x000fe400078e0002 */
[----:B------:R-:W2:Y:S01]  /*0a90*/  LDG.E R8, desc[UR6][R8.64] ;  /* 0x0000000608087981 */ /* 0x000ea2000c1e1900 */
[----:B------:R-:W0:Y:S03]  /*0aa0*/  LDC.64 R2, c[0x0][0x388] ;  /* 0x0000e200ff027b82 */ /* 0x000e260000000a00 */
[----:B------:R-:W2:Y:S02]  /*0ab0*/  LDG.E R7, desc[UR6][R6.64] ;  /* 0x0000000606077981 */ /* 0x000ea4000c1e1900 */
[----:B--2---:R-:W-:Y:S02]  /*0ac0*/  IADD3 R11, PT, PT, -R7, R0, R8 ;  /* 0x00000000070b7210 */ /* 0x004fe40007ffe108 */
[----:B------:R-:W-:-:S05]  /*0ad0*/  @!P1 IADD3 R11, PT, PT, R5, -R8, RZ ;  /* 0x80000008050b9210 */ /* 0x000fca0007ffe0ff */
[----:B0-----:R-:W-:-:S05]  /*0ae0*/  IMAD.WIDE.U32 R2, R11, 0x4, R2 ;  /* 0x000000040b027825 */ /* 0x001fca00078e0002 */
[----:B------:R-:W-:Y:S01]  /*0af0*/  STG.E desc[UR6][R2.64], R4 ;  /* 0x0000000402007986 */ /* 0x000fe2000c101906 */
[----:B------:R-:W-:Y:S05]  /*0b00*/  EXIT ;  /* 0x000000000000794d */ /* 0x000fea0003800000 */
.L_x_9:
        /* <DEDUP_REMOVED lines=15> */
.L_x_11:


//--------------------- .nv.shared._Z29radix_sort_iter_tiling_kernelPjS_S_jj --------------------------
	.section	.nv.shared._Z29radix_sort_iter_tiling_kernelPjS_S_jj,"aw",@nobits
	.sectionflags	@""
	.align	4
.nv.shared._Z29radix_sort_iter_tiling_kernelPjS_S_jj:
	.zero		1280


//--------------------- .nv.shared.reserved.0     --------------------------
	.section	.nv.shared.reserved.0,"aw",@nobits
	.weak		__nv_reservedSMEM_offset_0_alias
	.size		__nv_reservedSMEM_offset_0_alias, 0, 64
	.other		__nv_reservedSMEM_offset_0_alias,@"STO_CUDA_RESERVED_SHARED STV_DEFAULT"
__nv_reservedSMEM_offset_0_alias:
	.zero		0
	.zero		64


//--------------------- .nv.constant0._Z29radix_sort_iter_tiling_kernelPjS_S_jj --------------------------
	.section	.nv.constant0._Z29radix_sort_iter_tiling_kernelPjS_S_jj,"a",@progbits
	.sectionflags	@""
	.align	4
.nv.constant0._Z29radix_sort_iter_tiling_kernelPjS_S_jj:
	.zero		928


//--------------------- .nv.constant0._Z22radix_sort_iter_kernelPjS_S_jj --------------------------
	.section	.nv.constant0._Z22radix_sort_iter_kernelPjS_S_jj,"a",@progbits
	.sectionflags	@""
	.align	4
.nv.constant0._Z22radix_sort_iter_kernelPjS_S_jj:
	.zero		928


//--------------------- SYMBOLS --------------------------

	.type		.nv.reservedSmem.offset0,@object
	.size		.nv.reservedSmem.offset0,0x4
	.type		.nv.reservedSmem.cap,@object
	.size		.nv.reservedSmem.cap,0x4
